//
// Generated by NVIDIA NVVM Compiler
//
// Compiler Build ID: CL-36424714
// Cuda compilation tools, release 13.0, V13.0.88
// Based on NVVM 20.0.0
//

.version 9.0
.target sm_100
.address_size 64

	// .globl	_Z12setup_kernelP17curandStateXORWOW
.global .align 4 .b8 precalc_xorwow_matrix[102400];
.global .align 4 .b8 precalc_xorwow_offset_matrix[102400];
.global .align 4 .b8 mrg32k3aM1[2304];
.global .align 4 .b8 mrg32k3aM2[2304];
.global .align 4 .b8 mrg32k3aM1SubSeq[2016];
.global .align 4 .b8 mrg32k3aM2SubSeq[2016];
.global .align 4 .b8 mrg32k3aM1Seq[2304];
.global .align 4 .b8 mrg32k3aM2Seq[2304];
.const .align 8 .b8 __cr_lgamma_table[72];
.global .align 4 .b8 __cudart_i2opi_f[24] = {65, 144, 67, 60, 153, 149, 98, 219, 192, 221, 52, 245, 209, 87, 39, 252, 41, 21, 68, 78, 110, 131, 249, 162};

.visible .entry _Z12setup_kernelP17curandStateXORWOW(
	.param .u64 .ptr .align 1 _Z12setup_kernelP17curandStateXORWOW_param_0
)
{
	.reg .pred 	%p<24>;
	.reg .b32 	%r<406>;
	.reg .b64 	%rd<18>;

	ld.param.u64 	%rd8, [_Z12setup_kernelP17curandStateXORWOW_param_0];
	cvta.to.global.u64 	%rd9, %rd8;
	mov.u32 	%r182, %tid.x;
	mov.u32 	%r183, %ctaid.x;
	shl.b32 	%r184, %r183, 6;
	add.s32 	%r185, %r184, %r182;
	cvt.s64.s32 	%rd17, %r185;
	mul.wide.s32 	%rd10, %r185, 48;
	add.s64 	%rd2, %rd9, %rd10;
	mov.b32 	%r186, 1593684748;
	mov.b32 	%r187, 832094735;
	st.global.v2.u32 	[%rd2], {%r187, %r186};
	mov.b32 	%r188, -123459836;
	mov.b32 	%r189, 1111207954;
	st.global.v2.u32 	[%rd2+8], {%r189, %r188};
	mov.b32 	%r190, 1476011280;
	mov.b32 	%r191, -589760388;
	st.global.v2.u32 	[%rd2+16], {%r191, %r190};
	setp.eq.s32 	%p1, %r185, 0;
	@%p1 bra 	$L__BB0_42;
	mov.b32 	%r312, 0;
	mov.u64 	%rd12, precalc_xorwow_matrix;
$L__BB0_2:
	and.b64  	%rd4, %rd17, 3;
	setp.eq.s64 	%p2, %rd4, 0;
	@%p2 bra 	$L__BB0_41;
	mul.wide.u32 	%rd11, %r312, 3200;
	add.s64 	%rd5, %rd12, %rd11;
	cvt.u32.u64 	%r2, %rd4;
	mov.b32 	%r313, 0;
$L__BB0_4:
	mov.b32 	%r326, 0;
	mov.u32 	%r327, %r326;
	mov.u32 	%r328, %r326;
	mov.u32 	%r329, %r326;
	mov.u32 	%r330, %r326;
	mov.u32 	%r319, %r326;
$L__BB0_5:
	mul.wide.u32 	%rd13, %r319, 4;
	add.s64 	%rd14, %rd2, %rd13;
	ld.global.u32 	%r10, [%rd14+4];
	shl.b32 	%r11, %r319, 5;
	mov.b32 	%r325, 0;
$L__BB0_6:
	.pragma "nounroll";
	shr.u32 	%r196, %r10, %r325;
	and.b32  	%r197, %r196, 1;
	setp.eq.b32 	%p3, %r197, 1;
	not.pred 	%p4, %p3;
	add.s32 	%r198, %r11, %r325;
	mul.lo.s32 	%r199, %r198, 5;
	mul.wide.u32 	%rd15, %r199, 4;
	add.s64 	%rd6, %rd5, %rd15;
	@%p4 bra 	$L__BB0_8;
	ld.global.u32 	%r200, [%rd6];
	xor.b32  	%r330, %r330, %r200;
	ld.global.u32 	%r201, [%rd6+4];
	xor.b32  	%r329, %r329, %r201;
	ld.global.u32 	%r202, [%rd6+8];
	xor.b32  	%r328, %r328, %r202;
	ld.global.u32 	%r203, [%rd6+12];
	xor.b32  	%r327, %r327, %r203;
	ld.global.u32 	%r204, [%rd6+16];
	xor.b32  	%r326, %r326, %r204;
$L__BB0_8:
	and.b32  	%r206, %r196, 2;
	setp.eq.s32 	%p5, %r206, 0;
	@%p5 bra 	$L__BB0_10;
	ld.global.u32 	%r207, [%rd6+20];
	xor.b32  	%r330, %r330, %r207;
	ld.global.u32 	%r208, [%rd6+24];
	xor.b32  	%r329, %r329, %r208;
	ld.global.u32 	%r209, [%rd6+28];
	xor.b32  	%r328, %r328, %r209;
	ld.global.u32 	%r210, [%rd6+32];
	xor.b32  	%r327, %r327, %r210;
	ld.global.u32 	%r211, [%rd6+36];
	xor.b32  	%r326, %r326, %r211;
$L__BB0_10:
	and.b32  	%r213, %r196, 4;
	setp.eq.s32 	%p6, %r213, 0;
	@%p6 bra 	$L__BB0_12;
	ld.global.u32 	%r214, [%rd6+40];
	xor.b32  	%r330, %r330, %r214;
	ld.global.u32 	%r215, [%rd6+44];
	xor.b32  	%r329, %r329, %r215;
	ld.global.u32 	%r216, [%rd6+48];
	xor.b32  	%r328, %r328, %r216;
	ld.global.u32 	%r217, [%rd6+52];
	xor.b32  	%r327, %r327, %r217;
	ld.global.u32 	%r218, [%rd6+56];
	xor.b32  	%r326, %r326, %r218;
$L__BB0_12:
	and.b32  	%r220, %r196, 8;
	setp.eq.s32 	%p7, %r220, 0;
	@%p7 bra 	$L__BB0_14;
	ld.global.u32 	%r221, [%rd6+60];
	xor.b32  	%r330, %r330, %r221;
	ld.global.u32 	%r222, [%rd6+64];
	xor.b32  	%r329, %r329, %r222;
	ld.global.u32 	%r223, [%rd6+68];
	xor.b32  	%r328, %r328, %r223;
	ld.global.u32 	%r224, [%rd6+72];
	xor.b32  	%r327, %r327, %r224;
	ld.global.u32 	%r225, [%rd6+76];
	xor.b32  	%r326, %r326, %r225;
$L__BB0_14:
	and.b32  	%r227, %r196, 16;
	setp.eq.s32 	%p8, %r227, 0;
	@%p8 bra 	$L__BB0_16;
	ld.global.u32 	%r228, [%rd6+80];
	xor.b32  	%r330, %r330, %r228;
	ld.global.u32 	%r229, [%rd6+84];
	xor.b32  	%r329, %r329, %r229;
	ld.global.u32 	%r230, [%rd6+88];
	xor.b32  	%r328, %r328, %r230;
	ld.global.u32 	%r231, [%rd6+92];
	xor.b32  	%r327, %r327, %r231;
	ld.global.u32 	%r232, [%rd6+96];
	xor.b32  	%r326, %r326, %r232;
$L__BB0_16:
	and.b32  	%r234, %r196, 32;
	setp.eq.s32 	%p9, %r234, 0;
	@%p9 bra 	$L__BB0_18;
	ld.global.u32 	%r235, [%rd6+100];
	xor.b32  	%r330, %r330, %r235;
	ld.global.u32 	%r236, [%rd6+104];
	xor.b32  	%r329, %r329, %r236;
	ld.global.u32 	%r237, [%rd6+108];
	xor.b32  	%r328, %r328, %r237;
	ld.global.u32 	%r238, [%rd6+112];
	xor.b32  	%r327, %r327, %r238;
	ld.global.u32 	%r239, [%rd6+116];
	xor.b32  	%r326, %r326, %r239;
$L__BB0_18:
	and.b32  	%r241, %r196, 64;
	setp.eq.s32 	%p10, %r241, 0;
	@%p10 bra 	$L__BB0_20;
	ld.global.u32 	%r242, [%rd6+120];
	xor.b32  	%r330, %r330, %r242;
	ld.global.u32 	%r243, [%rd6+124];
	xor.b32  	%r329, %r329, %r243;
	ld.global.u32 	%r244, [%rd6+128];
	xor.b32  	%r328, %r328, %r244;
	ld.global.u32 	%r245, [%rd6+132];
	xor.b32  	%r327, %r327, %r245;
	ld.global.u32 	%r246, [%rd6+136];
	xor.b32  	%r326, %r326, %r246;
$L__BB0_20:
	and.b32  	%r248, %r196, 128;
	setp.eq.s32 	%p11, %r248, 0;
	@%p11 bra 	$L__BB0_22;
	ld.global.u32 	%r249, [%rd6+140];
	xor.b32  	%r330, %r330, %r249;
	ld.global.u32 	%r250, [%rd6+144];
	xor.b32  	%r329, %r329, %r250;
	ld.global.u32 	%r251, [%rd6+148];
	xor.b32  	%r328, %r328, %r251;
	ld.global.u32 	%r252, [%rd6+152];
	xor.b32  	%r327, %r327, %r252;
	ld.global.u32 	%r253, [%rd6+156];
	xor.b32  	%r326, %r326, %r253;
$L__BB0_22:
	and.b32  	%r255, %r196, 256;
	setp.eq.s32 	%p12, %r255, 0;
	@%p12 bra 	$L__BB0_24;
	ld.global.u32 	%r256, [%rd6+160];
	xor.b32  	%r330, %r330, %r256;
	ld.global.u32 	%r257, [%rd6+164];
	xor.b32  	%r329, %r329, %r257;
	ld.global.u32 	%r258, [%rd6+168];
	xor.b32  	%r328, %r328, %r258;
	ld.global.u32 	%r259, [%rd6+172];
	xor.b32  	%r327, %r327, %r259;
	ld.global.u32 	%r260, [%rd6+176];
	xor.b32  	%r326, %r326, %r260;
$L__BB0_24:
	and.b32  	%r262, %r196, 512;
	setp.eq.s32 	%p13, %r262, 0;
	@%p13 bra 	$L__BB0_26;
	ld.global.u32 	%r263, [%rd6+180];
	xor.b32  	%r330, %r330, %r263;
	ld.global.u32 	%r264, [%rd6+184];
	xor.b32  	%r329, %r329, %r264;
	ld.global.u32 	%r265, [%rd6+188];
	xor.b32  	%r328, %r328, %r265;
	ld.global.u32 	%r266, [%rd6+192];
	xor.b32  	%r327, %r327, %r266;
	ld.global.u32 	%r267, [%rd6+196];
	xor.b32  	%r326, %r326, %r267;
$L__BB0_26:
	and.b32  	%r269, %r196, 1024;
	setp.eq.s32 	%p14, %r269, 0;
	@%p14 bra 	$L__BB0_28;
	ld.global.u32 	%r270, [%rd6+200];
	xor.b32  	%r330, %r330, %r270;
	ld.global.u32 	%r271, [%rd6+204];
	xor.b32  	%r329, %r329, %r271;
	ld.global.u32 	%r272, [%rd6+208];
	xor.b32  	%r328, %r328, %r272;
	ld.global.u32 	%r273, [%rd6+212];
	xor.b32  	%r327, %r327, %r273;
	ld.global.u32 	%r274, [%rd6+216];
	xor.b32  	%r326, %r326, %r274;
$L__BB0_28:
	and.b32  	%r276, %r196, 2048;
	setp.eq.s32 	%p15, %r276, 0;
	@%p15 bra 	$L__BB0_30;
	ld.global.u32 	%r277, [%rd6+220];
	xor.b32  	%r330, %r330, %r277;
	ld.global.u32 	%r278, [%rd6+224];
	xor.b32  	%r329, %r329, %r278;
	ld.global.u32 	%r279, [%rd6+228];
	xor.b32  	%r328, %r328, %r279;
	ld.global.u32 	%r280, [%rd6+232];
	xor.b32  	%r327, %r327, %r280;
	ld.global.u32 	%r281, [%rd6+236];
	xor.b32  	%r326, %r326, %r281;
$L__BB0_30:
	and.b32  	%r283, %r196, 4096;
	setp.eq.s32 	%p16, %r283, 0;
	@%p16 bra 	$L__BB0_32;
	ld.global.u32 	%r284, [%rd6+240];
	xor.b32  	%r330, %r330, %r284;
	ld.global.u32 	%r285, [%rd6+244];
	xor.b32  	%r329, %r329, %r285;
	ld.global.u32 	%r286, [%rd6+248];
	xor.b32  	%r328, %r328, %r286;
	ld.global.u32 	%r287, [%rd6+252];
	xor.b32  	%r327, %r327, %r287;
	ld.global.u32 	%r288, [%rd6+256];
	xor.b32  	%r326, %r326, %r288;
$L__BB0_32:
	and.b32  	%r290, %r196, 8192;
	setp.eq.s32 	%p17, %r290, 0;
	@%p17 bra 	$L__BB0_34;
	ld.global.u32 	%r291, [%rd6+260];
	xor.b32  	%r330, %r330, %r291;
	ld.global.u32 	%r292, [%rd6+264];
	xor.b32  	%r329, %r329, %r292;
	ld.global.u32 	%r293, [%rd6+268];
	xor.b32  	%r328, %r328, %r293;
	ld.global.u32 	%r294, [%rd6+272];
	xor.b32  	%r327, %r327, %r294;
	ld.global.u32 	%r295, [%rd6+276];
	xor.b32  	%r326, %r326, %r295;
$L__BB0_34:
	and.b32  	%r297, %r196, 16384;
	setp.eq.s32 	%p18, %r297, 0;
	@%p18 bra 	$L__BB0_36;
	ld.global.u32 	%r298, [%rd6+280];
	xor.b32  	%r330, %r330, %r298;
	ld.global.u32 	%r299, [%rd6+284];
	xor.b32  	%r329, %r329, %r299;
	ld.global.u32 	%r300, [%rd6+288];
	xor.b32  	%r328, %r328, %r300;
	ld.global.u32 	%r301, [%rd6+292];
	xor.b32  	%r327, %r327, %r301;
	ld.global.u32 	%r302, [%rd6+296];
	xor.b32  	%r326, %r326, %r302;
$L__BB0_36:
	and.b32  	%r304, %r196, 32768;
	setp.eq.s32 	%p19, %r304, 0;
	@%p19 bra 	$L__BB0_38;
	ld.global.u32 	%r305, [%rd6+300];
	xor.b32  	%r330, %r330, %r305;
	ld.global.u32 	%r306, [%rd6+304];
	xor.b32  	%r329, %r329, %r306;
	ld.global.u32 	%r307, [%rd6+308];
	xor.b32  	%r328, %r328, %r307;
	ld.global.u32 	%r308, [%rd6+312];
	xor.b32  	%r327, %r327, %r308;
	ld.global.u32 	%r309, [%rd6+316];
	xor.b32  	%r326, %r326, %r309;
$L__BB0_38:
	add.s32 	%r325, %r325, 16;
	setp.ne.s32 	%p20, %r325, 32;
	@%p20 bra 	$L__BB0_6;
	mad.lo.s32 	%r310, %r319, -31, %r11;
	add.s32 	%r319, %r310, 1;
	setp.ne.s32 	%p21, %r319, 5;
	@%p21 bra 	$L__BB0_5;
	st.global.u32 	[%rd2+4], %r330;
	st.global.u32 	[%rd2+8], %r329;
	st.global.u32 	[%rd2+12], %r328;
	st.global.u32 	[%rd2+16], %r327;
	st.global.u32 	[%rd2+20], %r326;
	add.s32 	%r313, %r313, 1;
	setp.lt.u32 	%p22, %r313, %r2;
	@%p22 bra 	$L__BB0_4;
$L__BB0_41:
	shr.u64 	%rd7, %rd17, 2;
	add.s32 	%r312, %r312, 1;
	setp.gt.u64 	%p23, %rd17, 3;
	mov.u64 	%rd17, %rd7;
	@%p23 bra 	$L__BB0_2;
$L__BB0_42:
	mov.b32 	%r311, 0;
	st.global.v2.u32 	[%rd2+24], {%r311, %r311};
	st.global.u32 	[%rd2+32], %r311;
	mov.b64 	%rd16, 0;
	st.global.u64 	[%rd2+40], %rd16;
	ret;

}
	// .globl	_Z15generate_kernelP17curandStateXORWOWij4dim3jfffPiS2_S2_Pf
.visible .entry _Z15generate_kernelP17curandStateXORWOWij4dim3jfffPiS2_S2_Pf(
	.param .u64 .ptr .align 1 _Z15generate_kernelP17curandStateXORWOWij4dim3jfffPiS2_S2_Pf_param_0,
	.param .u32 _Z15generate_kernelP17curandStateXORWOWij4dim3jfffPiS2_S2_Pf_param_1,
	.param .u32 _Z15generate_kernelP17curandStateXORWOWij4dim3jfffPiS2_S2_Pf_param_2,
	.param .align 4 .b8 _Z15generate_kernelP17curandStateXORWOWij4dim3jfffPiS2_S2_Pf_param_3[12],
	.param .u32 _Z15generate_kernelP17curandStateXORWOWij4dim3jfffPiS2_S2_Pf_param_4,
	.param .f32 _Z15generate_kernelP17curandStateXORWOWij4dim3jfffPiS2_S2_Pf_param_5,
	.param .f32 _Z15generate_kernelP17curandStateXORWOWij4dim3jfffPiS2_S2_Pf_param_6,
	.param .f32 _Z15generate_kernelP17curandStateXORWOWij4dim3jfffPiS2_S2_Pf_param_7,
	.param .u64 .ptr .align 1 _Z15generate_kernelP17curandStateXORWOWij4dim3jfffPiS2_S2_Pf_param_8,
	.param .u64 .ptr .align 1 _Z15generate_kernelP17curandStateXORWOWij4dim3jfffPiS2_S2_Pf_param_9,
	.param .u64 .ptr .align 1 _Z15generate_kernelP17curandStateXORWOWij4dim3jfffPiS2_S2_Pf_param_10,
	.param .u64 .ptr .align 1 _Z15generate_kernelP17curandStateXORWOWij4dim3jfffPiS2_S2_Pf_param_11
)
{
	.local .align 4 .b8 	__local_depot1[28];
	.reg .b64 	%SP;
	.reg .b64 	%SPL;
	.reg .pred 	%p<18>;
	.reg .b32 	%r<167>;
	.reg .b32 	%f<69>;
	.reg .b64 	%rd<38>;
	.reg .b64 	%fd<6>;

	mov.u64 	%SPL, __local_depot1;
	ld.param.u32 	%r70, [_Z15generate_kernelP17curandStateXORWOWij4dim3jfffPiS2_S2_Pf_param_3];
	ld.param.u64 	%rd15, [_Z15generate_kernelP17curandStateXORWOWij4dim3jfffPiS2_S2_Pf_param_0];
	ld.param.u32 	%r71, [_Z15generate_kernelP17curandStateXORWOWij4dim3jfffPiS2_S2_Pf_param_1];
	ld.param.u32 	%r72, [_Z15generate_kernelP17curandStateXORWOWij4dim3jfffPiS2_S2_Pf_param_2];
	ld.param.u32 	%r73, [_Z15generate_kernelP17curandStateXORWOWij4dim3jfffPiS2_S2_Pf_param_4];
	ld.param.f32 	%f14, [_Z15generate_kernelP17curandStateXORWOWij4dim3jfffPiS2_S2_Pf_param_5];
	ld.param.f32 	%f15, [_Z15generate_kernelP17curandStateXORWOWij4dim3jfffPiS2_S2_Pf_param_6];
	ld.param.f32 	%f16, [_Z15generate_kernelP17curandStateXORWOWij4dim3jfffPiS2_S2_Pf_param_7];
	ld.param.u64 	%rd14, [_Z15generate_kernelP17curandStateXORWOWij4dim3jfffPiS2_S2_Pf_param_11];
	cvta.to.global.u64 	%rd16, %rd15;
	add.u64 	%rd1, %SPL, 0;
	mov.u32 	%r74, %tid.x;
	mov.u32 	%r75, %ctaid.x;
	mad.lo.s32 	%r76, %r70, %r75, %r74;
	mul.wide.s32 	%rd18, %r76, 48;
	add.s64 	%rd2, %rd16, %rd18;
	ld.global.v2.u32 	{%r154, %r153}, [%rd2];
	ld.global.v2.u32 	{%r152, %r151}, [%rd2+8];
	ld.global.v2.u32 	{%r150, %r149}, [%rd2+16];
	ld.global.v2.u32 	{%r7, %r8}, [%rd2+24];
	ld.global.f32 	%f1, [%rd2+32];
	ld.global.f64 	%fd1, [%rd2+40];
	mul.lo.s32 	%r129, %r76, %r71;
	add.s32 	%r77, %r129, %r71;
	setp.eq.s32 	%p1, %r76, %r72;
	selp.b32 	%r10, %r73, %r77, %p1;
	setp.ge.s32 	%p2, %r129, %r10;
	mov.b32 	%r155, 0;
	mov.u32 	%r156, %r155;
	mov.u32 	%r157, %r155;
	@%p2 bra 	$L__BB1_18;
	rcp.rn.f32 	%f2, %f14;
	div.rn.f32 	%f3, %f15, %f14;
	cvta.to.global.u64 	%rd3, %rd14;
	mov.b32 	%r157, 0;
	mov.u64 	%rd19, __cudart_i2opi_f;
	mov.u32 	%r156, %r157;
	mov.u32 	%r155, %r157;
$L__BB1_2:
	mov.f32 	%f66, 0f00000000;
	mov.u32 	%r23, %r151;
	mov.u32 	%r24, %r152;
	mov.f32 	%f12, %f66;
$L__BB1_3:
	mov.u32 	%r152, %r150;
	mov.u32 	%r151, %r149;
	shr.u32 	%r79, %r153, 2;
	xor.b32  	%r80, %r79, %r153;
	shl.b32 	%r81, %r151, 4;
	shl.b32 	%r82, %r80, 1;
	xor.b32  	%r83, %r81, %r82;
	xor.b32  	%r84, %r83, %r151;
	xor.b32  	%r27, %r84, %r80;
	add.s32 	%r28, %r154, 362437;
	add.s32 	%r85, %r27, %r28;
	cvt.rn.f32.u32 	%f18, %r85;
	fma.rn.f32 	%f19, %f18, 0f2F800000, 0f2F000000;
	setp.lt.f32 	%p3, %f19, 0f00800000;
	mul.f32 	%f20, %f19, 0f4B000000;
	selp.f32 	%f21, %f20, %f19, %p3;
	selp.f32 	%f22, 0fC1B80000, 0f00000000, %p3;
	mov.b32 	%r86, %f21;
	add.s32 	%r87, %r86, -1059760811;
	and.b32  	%r88, %r87, -8388608;
	sub.s32 	%r89, %r86, %r88;
	mov.b32 	%f23, %r89;
	cvt.rn.f32.s32 	%f24, %r88;
	fma.rn.f32 	%f25, %f24, 0f34000000, %f22;
	add.f32 	%f26, %f23, 0fBF800000;
	fma.rn.f32 	%f27, %f26, 0fBE055027, 0f3E1039F6;
	fma.rn.f32 	%f28, %f27, %f26, 0fBDF8CDCC;
	fma.rn.f32 	%f29, %f28, %f26, 0f3E0F2955;
	fma.rn.f32 	%f30, %f29, %f26, 0fBE2AD8B9;
	fma.rn.f32 	%f31, %f30, %f26, 0f3E4CED0B;
	fma.rn.f32 	%f32, %f31, %f26, 0fBE7FFF22;
	fma.rn.f32 	%f33, %f32, %f26, 0f3EAAAA78;
	fma.rn.f32 	%f34, %f33, %f26, 0fBF000000;
	mul.f32 	%f35, %f26, %f34;
	fma.rn.f32 	%f36, %f35, %f26, %f26;
	fma.rn.f32 	%f37, %f25, 0f3F317218, %f36;
	setp.gt.u32 	%p4, %r86, 2139095039;
	fma.rn.f32 	%f38, %f21, 0f7F800000, 0f7F800000;
	selp.f32 	%f39, %f38, %f37, %p4;
	setp.eq.f32 	%p5, %f21, 0f00000000;
	selp.f32 	%f6, 0fFF800000, %f39, %p5;
	mul.f32 	%f40, %f66, 0f3F22F983;
	cvt.rni.s32.f32 	%r148, %f40;
	cvt.rn.f32.s32 	%f41, %r148;
	fma.rn.f32 	%f42, %f41, 0fBFC90FDA, %f66;
	fma.rn.f32 	%f43, %f41, 0fB3A22168, %f42;
	fma.rn.f32 	%f68, %f41, 0fA7C234C5, %f43;
	abs.f32 	%f8, %f66;
	setp.ltu.f32 	%p6, %f8, 0f47CE4780;
	@%p6 bra 	$L__BB1_11;
	setp.neu.f32 	%p7, %f8, 0f7F800000;
	@%p7 bra 	$L__BB1_6;
	mov.f32 	%f46, 0f00000000;
	mul.rn.f32 	%f68, %f66, %f46;
	mov.b32 	%r148, 0;
	bra.uni 	$L__BB1_11;
$L__BB1_6:
	mov.b32 	%r30, %f66;
	shl.b32 	%r91, %r30, 8;
	or.b32  	%r31, %r91, -2147483648;
	mov.b64 	%rd37, 0;
	mov.b32 	%r145, 0;
	mov.u64 	%rd35, %rd19;
	mov.u64 	%rd36, %rd1;
$L__BB1_7:
	.pragma "nounroll";
	ld.global.nc.u32 	%r92, [%rd35];
	mad.wide.u32 	%rd21, %r92, %r31, %rd37;
	shr.u64 	%rd37, %rd21, 32;
	st.local.u32 	[%rd36], %rd21;
	add.s32 	%r145, %r145, 1;
	add.s64 	%rd36, %rd36, 4;
	add.s64 	%rd35, %rd35, 4;
	setp.ne.s32 	%p8, %r145, 6;
	@%p8 bra 	$L__BB1_7;
	shr.u32 	%r93, %r30, 23;
	st.local.u32 	[%rd1+24], %rd37;
	and.b32  	%r34, %r93, 31;
	and.b32  	%r94, %r93, 224;
	add.s32 	%r95, %r94, -128;
	shr.u32 	%r96, %r95, 5;
	mul.wide.u32 	%rd22, %r96, 4;
	sub.s64 	%rd10, %rd1, %rd22;
	ld.local.u32 	%r146, [%rd10+24];
	ld.local.u32 	%r147, [%rd10+20];
	setp.eq.s32 	%p9, %r34, 0;
	@%p9 bra 	$L__BB1_10;
	shf.l.wrap.b32 	%r146, %r147, %r146, %r34;
	ld.local.u32 	%r97, [%rd10+16];
	shf.l.wrap.b32 	%r147, %r97, %r147, %r34;
$L__BB1_10:
	shr.u32 	%r98, %r146, 30;
	shf.l.wrap.b32 	%r99, %r147, %r146, 2;
	shl.b32 	%r100, %r147, 2;
	shr.u32 	%r101, %r99, 31;
	add.s32 	%r102, %r101, %r98;
	neg.s32 	%r103, %r102;
	setp.lt.s32 	%p10, %r30, 0;
	selp.b32 	%r148, %r103, %r102, %p10;
	xor.b32  	%r104, %r99, %r30;
	shr.s32 	%r105, %r99, 31;
	xor.b32  	%r106, %r105, %r99;
	xor.b32  	%r107, %r105, %r100;
	cvt.u64.u32 	%rd23, %r106;
	shl.b64 	%rd24, %rd23, 32;
	cvt.u64.u32 	%rd25, %r107;
	or.b64  	%rd26, %rd24, %rd25;
	cvt.rn.f64.s64 	%fd2, %rd26;
	mul.f64 	%fd3, %fd2, 0d3BF921FB54442D19;
	cvt.rn.f32.f64 	%f44, %fd3;
	neg.f32 	%f45, %f44;
	setp.lt.s32 	%p11, %r104, 0;
	selp.f32 	%f68, %f45, %f44, %p11;
$L__BB1_11:
	add.s32 	%r109, %r148, 1;
	mul.rn.f32 	%f47, %f68, %f68;
	and.b32  	%r110, %r148, 1;
	setp.eq.b32 	%p12, %r110, 1;
	selp.f32 	%f48, %f68, 0f3F800000, %p12;
	fma.rn.f32 	%f49, %f47, %f48, 0f00000000;
	fma.rn.f32 	%f50, %f47, 0f37CBAC00, 0fBAB607ED;
	selp.f32 	%f51, 0fB94D4153, %f50, %p12;
	selp.f32 	%f52, 0f3C0885E4, 0f3D2AAABB, %p12;
	fma.rn.f32 	%f53, %f51, %f47, %f52;
	selp.f32 	%f54, 0fBE2AAAA8, 0fBEFFFFFF, %p12;
	fma.rn.f32 	%f55, %f53, %f47, %f54;
	fma.rn.f32 	%f56, %f55, %f49, %f48;
	and.b32  	%r111, %r109, 2;
	setp.eq.s32 	%p13, %r111, 0;
	mov.f32 	%f57, 0f00000000;
	sub.f32 	%f58, %f57, %f56;
	selp.f32 	%f59, %f56, %f58, %p13;
	mul.f32 	%f60, %f2, %f6;
	mul.f32 	%f61, %f60, %f59;
	sub.f32 	%f12, %f12, %f61;
	setp.geu.f32 	%p14, %f12, 0f00000000;
	@%p14 bra 	$L__BB1_13;
	add.s32 	%r155, %r155, 1;
	mov.u32 	%r149, %r27;
	mov.u32 	%r150, %r151;
	mov.u32 	%r151, %r152;
	mov.u32 	%r152, %r23;
	mov.u32 	%r153, %r24;
	mov.u32 	%r154, %r28;
	bra.uni 	$L__BB1_17;
$L__BB1_13:
	setp.ltu.f32 	%p15, %f12, %f16;
	@%p15 bra 	$L__BB1_15;
	add.s32 	%r157, %r157, 1;
	mov.u32 	%r149, %r27;
	mov.u32 	%r150, %r151;
	mov.u32 	%r151, %r152;
	mov.u32 	%r152, %r23;
	mov.u32 	%r153, %r24;
	mov.u32 	%r154, %r28;
	bra.uni 	$L__BB1_17;
$L__BB1_15:
	shr.u32 	%r112, %r24, 2;
	xor.b32  	%r113, %r112, %r24;
	shl.b32 	%r114, %r27, 4;
	shl.b32 	%r115, %r113, 1;
	xor.b32  	%r116, %r115, %r114;
	xor.b32  	%r117, %r116, %r113;
	xor.b32  	%r150, %r117, %r27;
	add.s32 	%r46, %r154, 724874;
	add.s32 	%r118, %r150, %r46;
	cvt.rn.f32.u32 	%f62, %r118;
	fma.rn.f32 	%f63, %f62, 0f2F800000, 0f2F000000;
	setp.geu.f32 	%p16, %f63, %f3;
	@%p16 bra 	$L__BB1_19;
	add.s32 	%r156, %r156, 1;
	mul.wide.s32 	%rd27, %r129, 4;
	add.s64 	%rd28, %rd3, %rd27;
	st.global.f32 	[%rd28], %f12;
	mov.u32 	%r149, %r150;
	mov.u32 	%r150, %r27;
	mov.u32 	%r153, %r23;
	mov.u32 	%r154, %r46;
$L__BB1_17:
	add.s32 	%r129, %r129, 1;
	setp.ne.s32 	%p17, %r129, %r10;
	@%p17 bra 	$L__BB1_2;
$L__BB1_18:
	ld.param.u64 	%rd34, [_Z15generate_kernelP17curandStateXORWOWij4dim3jfffPiS2_S2_Pf_param_10];
	ld.param.u64 	%rd33, [_Z15generate_kernelP17curandStateXORWOWij4dim3jfffPiS2_S2_Pf_param_9];
	ld.param.u64 	%rd32, [_Z15generate_kernelP17curandStateXORWOWij4dim3jfffPiS2_S2_Pf_param_8];
	cvta.to.global.u64 	%rd29, %rd32;
	cvta.to.global.u64 	%rd30, %rd33;
	cvta.to.global.u64 	%rd31, %rd34;
	st.global.v2.u32 	[%rd2], {%r154, %r153};
	st.global.v2.u32 	[%rd2+8], {%r152, %r151};
	st.global.v2.u32 	[%rd2+16], {%r150, %r149};
	st.global.v2.u32 	[%rd2+24], {%r7, %r8};
	st.global.f32 	[%rd2+32], %f1;
	st.global.f64 	[%rd2+40], %fd1;
	atom.global.add.u32 	%r126, [%rd29], %r155;
	atom.global.add.u32 	%r127, [%rd30], %r156;
	atom.global.add.u32 	%r128, [%rd31], %r157;
	ret;
$L__BB1_19:
	shr.u32 	%r119, %r23, 2;
	xor.b32  	%r120, %r119, %r23;
	shl.b32 	%r121, %r150, 4;
	shl.b32 	%r122, %r120, 1;
	xor.b32  	%r123, %r122, %r121;
	xor.b32  	%r124, %r123, %r120;
	xor.b32  	%r149, %r124, %r150;
	add.s32 	%r154, %r154, 1087311;
	add.s32 	%r125, %r149, %r154;
	cvt.rn.f32.u32 	%f64, %r125;
	fma.rn.f32 	%f65, %f64, 0f2F800000, 0f2F000000;
	cvt.f64.f32 	%fd4, %f65;
	mul.f64 	%fd5, %fd4, 0d400921FB54442D18;
	cvt.rn.f32.f64 	%f66, %fd5;
	mov.u32 	%r23, %r27;
	mov.u32 	%r24, %r151;
	mov.u32 	%r153, %r152;
	bra.uni 	$L__BB1_3;

}


// ===== COMPILED SASS (sm_100) =====

	.target	sm_100

	.elftype	@"ET_EXEC"


//--------------------- .note.nv.tkinfo           --------------------------
	.section	.note.nv.tkinfo,"",@"SHT_NOTE"
	.sectionflags	@"SHF_NOTE_NV_TKINFO"
	.tkinfo
        /*0018*/ 	.word	0x00000002
        /*0030*/ 	.string	""
        /*0030*/ 	.string	"ptxas"
        /*0030*/ 	.string	"Cuda compilation tools, release 13.0, V13.0.88"
        /*0030*/ 	.string	"Build cuda_13.0.r13.0/compiler.36424714_0"
        /*0030*/ 	.string	"-arch sm_100 -m 64 "



//--------------------- .note.nv.cuinfo           --------------------------
	.section	.note.nv.cuinfo,"",@"SHT_NOTE"
	.sectionflags	@"SHF_NOTE_NV_CUINFO"
        /*0018*/ 	.short	0x0002
        /*001a*/ 	.short	0x0064
        /*001c*/ 	.short	0x0082
	.zero		2


//--------------------- .nv.info                  --------------------------
	.section	.nv.info,"",@"SHT_CUDA_INFO"
	.align	4


	//----- nvinfo : EIATTR_REGCOUNT
	.align		4
        /*0000*/ 	.byte	0x04, 0x2f
        /*0002*/ 	.short	(.L_11 - .L_10)
	.align		4
.L_10:
        /*0004*/ 	.word	index@(_Z12setup_kernelP17curandStateXORWOW)
        /*0008*/ 	.word	0x00000020


	//----- nvinfo : EIATTR_FRAME_SIZE
	.align		4
.L_11:
        /*000c*/ 	.byte	0x04, 0x11
        /*000e*/ 	.short	(.L_13 - .L_12)
	.align		4
.L_12:
        /*0010*/ 	.word	index@(_Z12setup_kernelP17curandStateXORWOW)
        /*0014*/ 	.word	0x00000000


	//----- nvinfo : EIATTR_REGCOUNT
	.align		4
.L_13:
        /*0018*/ 	.byte	0x04, 0x2f
        /*001a*/ 	.short	(.L_15 - .L_14)
	.align		4
.L_14:
        /*001c*/ 	.word	index@(_Z15generate_kernelP17curandStateXORWOWij4dim3jfffPiS2_S2_Pf)
        /*0020*/ 	.word	0x00000028


	//----- nvinfo : EIATTR_FRAME_SIZE
	.align		4
.L_15:
        /*0024*/ 	.byte	0x04, 0x11
        /*0026*/ 	.short	(.L_17 - .L_16)
	.align		4
.L_16:
        /*0028*/ 	.word	index@($__internal_1_$__cuda_sm3x_div_rn_noftz_f32_slowpath)
        /*002c*/ 	.word	0x00000000


	//----- nvinfo : EIATTR_FRAME_SIZE
	.align		4
.L_17:
        /*0030*/ 	.byte	0x04, 0x11
        /*0032*/ 	.short	(.L_19 - .L_18)
	.align		4
.L_18:
        /*0034*/ 	.word	index@($__internal_0_$__cuda_sm20_rcp_rn_f32_slowpath)
        /*0038*/ 	.word	0x00000000


	//----- nvinfo : EIATTR_FRAME_SIZE
	.align		4
.L_19:
        /*003c*/ 	.byte	0x04, 0x11
        /*003e*/ 	.short	(.L_21 - .L_20)
	.align		4
.L_20:
        /*0040*/ 	.word	index@(_Z15generate_kernelP17curandStateXORWOWij4dim3jfffPiS2_S2_Pf)
        /*0044*/ 	.word	0x00000000


	//----- nvinfo : EIATTR_MIN_STACK_SIZE
	.align		4
.L_21:
        /*0048*/ 	.byte	0x04, 0x12
        /*004a*/ 	.short	(.L_23 - .L_22)
	.align		4
.L_22:
        /*004c*/ 	.word	index@(_Z15generate_kernelP17curandStateXORWOWij4dim3jfffPiS2_S2_Pf)
        /*0050*/ 	.word	0x00000000


	//----- nvinfo : EIATTR_MIN_STACK_SIZE
	.align		4
.L_23:
        /*0054*/ 	.byte	0x04, 0x12
        /*0056*/ 	.short	(.L_25 - .L_24)
	.align		4
.L_24:
        /*0058*/ 	.word	index@(_Z12setup_kernelP17curandStateXORWOW)
        /*005c*/ 	.word	0x00000000
.L_25:


//--------------------- .nv.compat                --------------------------
	.section	.nv.compat,"",@"SHT_CUDA_COMPAT_INFO"
	.align	4
        /*0000*/ 	.byte	0x02, 0x09, 0x00, 0x00, 0x02, 0x02, 0x01, 0x00, 0x02, 0x05, 0x05, 0x00, 0x03, 0x07, 0x01, 0x01
        /*0010*/ 	.byte	0x02, 0x03, 0x00, 0x00, 0x02, 0x06, 0x01, 0x00, 0x04, 0x0b, 0x08, 0x00, 0x01, 0x00, 0x00, 0x00
        /*0020*/ 	.byte	0x00, 0x00, 0x00, 0x00


//--------------------- .nv.info._Z15generate_kernelP17curandStateXORWOWij4dim3jfffPiS2_S2_Pf --------------------------
	.section	.nv.info._Z15generate_kernelP17curandStateXORWOWij4dim3jfffPiS2_S2_Pf,"",@"SHT_CUDA_INFO"
	.sectionflags	@""
	.align	4


	//----- nvinfo : EIATTR_CUDA_API_VERSION
	.align		4
        /*0000*/ 	.byte	0x04, 0x37
        /*0002*/ 	.short	(.L_27 - .L_26)
.L_26:
        /*0004*/ 	.word	0x00000082


	//----- nvinfo : EIATTR_KPARAM_INFO
	.align		4
.L_27:
        /*0008*/ 	.byte	0x04, 0x17
        /*000a*/ 	.short	(.L_29 - .L_28)
.L_28:
        /*000c*/ 	.word	0x00000000
        /*0010*/ 	.short	0x000b
        /*0012*/ 	.short	0x0048
        /*0014*/ 	.byte	0x00, 0xf5, 0x21, 0x00


	//----- nvinfo : EIATTR_KPARAM_INFO
	.align		4
.L_29:
        /*0018*/ 	.byte	0x04, 0x17
        /*001a*/ 	.short	(.L_31 - .L_30)
.L_30:
        /*001c*/ 	.word	0x00000000
        /*0020*/ 	.short	0x000a
        /*0022*/ 	.short	0x0040
        /*0024*/ 	.byte	0x00, 0xf5, 0x21, 0x00


	//----- nvinfo : EIATTR_KPARAM_INFO
	.align		4
.L_31:
        /*0028*/ 	.byte	0x04, 0x17
        /*002a*/ 	.short	(.L_33 - .L_32)
.L_32:
        /*002c*/ 	.word	0x00000000
        /*0030*/ 	.short	0x0009
        /*0032*/ 	.short	0x0038
        /*0034*/ 	.byte	0x00, 0xf5, 0x21, 0x00


	//----- nvinfo : EIATTR_KPARAM_INFO
	.align		4
.L_33:
        /*0038*/ 	.byte	0x04, 0x17
        /*003a*/ 	.short	(.L_35 - .L_34)
.L_34:
        /*003c*/ 	.word	0x00000000
        /*0040*/ 	.short	0x0008
        /*0042*/ 	.short	0x0030
        /*0044*/ 	.byte	0x00, 0xf5, 0x21, 0x00


	//----- nvinfo : EIATTR_KPARAM_INFO
	.align		4
.L_35:
        /*0048*/ 	.byte	0x04, 0x17
        /*004a*/ 	.short	(.L_37 - .L_36)
.L_36:
        /*004c*/ 	.word	0x00000000
        /*0050*/ 	.short	0x0007
        /*0052*/ 	.short	0x0028
        /*0054*/ 	.byte	0x00, 0xf0, 0x11, 0x00


	//----- nvinfo : EIATTR_KPARAM_INFO
	.align		4
.L_37:
        /*0058*/ 	.byte	0x04, 0x17
        /*005a*/ 	.short	(.L_39 - .L_38)
.L_38:
        /*005c*/ 	.word	0x00000000
        /*0060*/ 	.short	0x0006
        /*0062*/ 	.short	0x0024
        /*0064*/ 	.byte	0x00, 0xf0, 0x11, 0x00


	//----- nvinfo : EIATTR_KPARAM_INFO
	.align		4
.L_39:
        /*0068*/ 	.byte	0x04, 0x17
        /*006a*/ 	.short	(.L_41 - .L_40)
.L_40:
        /*006c*/ 	.word	0x00000000
        /*0070*/ 	.short	0x0005
        /*0072*/ 	.short	0x0020
        /*0074*/ 	.byte	0x00, 0xf0, 0x11, 0x00


	//----- nvinfo : EIATTR_KPARAM_INFO
	.align		4
.L_41:
        /*0078*/ 	.byte	0x04, 0x17
        /*007a*/ 	.short	(.L_43 - .L_42)
.L_42:
        /*007c*/ 	.word	0x00000000
        /*0080*/ 	.short	0x0004
        /*0082*/ 	.short	0x001c
        /*0084*/ 	.byte	0x00, 0xf0, 0x11, 0x00


	//----- nvinfo : EIATTR_KPARAM_INFO
	.align		4
.L_43:
        /*0088*/ 	.byte	0x04, 0x17
        /*008a*/ 	.short	(.L_45 - .L_44)
.L_44:
        /*008c*/ 	.word	0x00000000
        /*0090*/ 	.short	0x0003
        /*0092*/ 	.short	0x0010
        /*0094*/ 	.byte	0x00, 0xf0, 0x31, 0x00


	//----- nvinfo : EIATTR_KPARAM_INFO
	.align		4
.L_45:
        /*0098*/ 	.byte	0x04, 0x17
        /*009a*/ 	.short	(.L_47 - .L_46)
.L_46:
        /*009c*/ 	.word	0x00000000
        /*00a0*/ 	.short	0x0002
        /*00a2*/ 	.short	0x000c
        /*00a4*/ 	.byte	0x00, 0xf0, 0x11, 0x00


	//----- nvinfo : EIATTR_KPARAM_INFO
	.align		4
.L_47:
        /*00a8*/ 	.byte	0x04, 0x17
        /*00aa*/ 	.short	(.L_49 - .L_48)
.L_48:
        /*00ac*/ 	.word	0x00000000
        /*00b0*/ 	.short	0x0001
        /*00b2*/ 	.short	0x0008
        /*00b4*/ 	.byte	0x00, 0xf0, 0x11, 0x00


	//----- nvinfo : EIATTR_KPARAM_INFO
	.align		4
.L_49:
        /*00b8*/ 	.byte	0x04, 0x17
        /*00ba*/ 	.short	(.L_51 - .L_50)
.L_50:
        /*00bc*/ 	.word	0x00000000
        /*00c0*/ 	.short	0x0000
        /*00c2*/ 	.short	0x0000
        /*00c4*/ 	.byte	0x00, 0xf5, 0x21, 0x00


	//----- nvinfo : EIATTR_SPARSE_MMA_MASK
	.align		4
.L_51:
        /*00c8*/ 	.byte	0x03, 0x50
        /*00ca*/ 	.short	0x0000


	//----- nvinfo : EIATTR_MAXREG_COUNT
	.align		4
        /*00cc*/ 	.byte	0x03, 0x1b
        /*00ce*/ 	.short	0x00ff


	//----- nvinfo : EIATTR_MERCURY_ISA_VERSION
	.align		4
        /*00d0*/ 	.byte	0x03, 0x5f
        /*00d2*/ 	.short	0x0101


	//----- nvinfo : EIATTR_INT_WARP_WIDE_INSTR_OFFSETS
	.align		4
        /*00d4*/ 	.byte	0x04, 0x31
        /*00d6*/ 	.short	(.L_53 - .L_52)


	//   ....[0]....
.L_52:
        /*00d8*/ 	.word	0x000011d0


	//   ....[1]....
        /*00dc*/ 	.word	0x000011f0


	//   ....[2]....
        /*00e0*/ 	.word	0x00001230


	//   ....[3]....
        /*00e4*/ 	.word	0x00001270


	//----- nvinfo : EIATTR_VRC_CTA_INIT_COUNT
	.align		4
.L_53:
        /*00e8*/ 	.byte	0x02, 0x4a
	.zero		1
	.zero		1


	//----- nvinfo : EIATTR_EXIT_INSTR_OFFSETS
	.align		4
        /*00ec*/ 	.byte	0x04, 0x1c
        /*00ee*/ 	.short	(.L_55 - .L_54)


	//   ....[0]....
.L_54:
        /*00f0*/ 	.word	0x00001320


	//----- nvinfo : EIATTR_CRS_STACK_SIZE
	.align		4
.L_55:
        /*00f4*/ 	.byte	0x04, 0x1e
        /*00f6*/ 	.short	(.L_57 - .L_56)
.L_56:
        /*00f8*/ 	.word	0x00000000


	//----- nvinfo : EIATTR_CBANK_PARAM_SIZE
	.align		4
.L_57:
        /*00fc*/ 	.byte	0x03, 0x19
        /*00fe*/ 	.short	0x0050


	//----- nvinfo : EIATTR_PARAM_CBANK
	.align		4
        /*0100*/ 	.byte	0x04, 0x0a
        /*0102*/ 	.short	(.L_59 - .L_58)
	.align		4
.L_58:
        /*0104*/ 	.word	index@(.nv.constant0._Z15generate_kernelP17curandStateXORWOWij4dim3jfffPiS2_S2_Pf)
        /*0108*/ 	.short	0x0380
        /*010a*/ 	.short	0x0050


	//----- nvinfo : EIATTR_SW_WAR
	.align		4
.L_59:
        /*010c*/ 	.byte	0x04, 0x36
        /*010e*/ 	.short	(.L_61 - .L_60)
.L_60:
        /*0110*/ 	.word	0x00000008
.L_61:


//--------------------- .nv.info._Z12setup_kernelP17curandStateXORWOW --------------------------
	.section	.nv.info._Z12setup_kernelP17curandStateXORWOW,"",@"SHT_CUDA_INFO"
	.sectionflags	@""
	.align	4


	//----- nvinfo : EIATTR_CUDA_API_VERSION
	.align		4
        /*0000*/ 	.byte	0x04, 0x37
        /*0002*/ 	.short	(.L_63 - .L_62)
.L_62:
        /*0004*/ 	.word	0x00000082


	//----- nvinfo : EIATTR_KPARAM_INFO
	.align		4
.L_63:
        /*0008*/ 	.byte	0x04, 0x17
        /*000a*/ 	.short	(.L_65 - .L_64)
.L_64:
        /*000c*/ 	.word	0x00000000
        /*0010*/ 	.short	0x0000
        /*0012*/ 	.short	0x0000
        /*0014*/ 	.byte	0x00, 0xf5, 0x21, 0x00


	//----- nvinfo : EIATTR_SPARSE_MMA_MASK
	.align		4
.L_65:
        /*0018*/ 	.byte	0x03, 0x50
        /*001a*/ 	.short	0x0000


	//----- nvinfo : EIATTR_MAXREG_COUNT
	.align		4
        /*001c*/ 	.byte	0x03, 0x1b
        /*001e*/ 	.short	0x00ff


	//----- nvinfo : EIATTR_MERCURY_ISA_VERSION
	.align		4
        /*0020*/ 	.byte	0x03, 0x5f
        /*0022*/ 	.short	0x0101


	//----- nvinfo : EIATTR_VRC_CTA_INIT_COUNT
	.align		4
        /*0024*/ 	.byte	0x02, 0x4a
	.zero		1
	.zero		1


	//----- nvinfo : EIATTR_EXIT_INSTR_OFFSETS
	.align		4
        /*0028*/ 	.byte	0x04, 0x1c
        /*002a*/ 	.short	(.L_67 - .L_66)


	//   ....[0]....
.L_66:
        /*002c*/ 	.word	0x00000f20


	//----- nvinfo : EIATTR_CRS_STACK_SIZE
	.align		4
.L_67:
        /*0030*/ 	.byte	0x04, 0x1e
        /*0032*/ 	.short	(.L_69 - .L_68)
.L_68:
        /*0034*/ 	.word	0x00000000


	//----- nvinfo : EIATTR_CBANK_PARAM_SIZE
	.align		4
.L_69:
        /*0038*/ 	.byte	0x03, 0x19
        /*003a*/ 	.short	0x0008


	//----- nvinfo : EIATTR_PARAM_CBANK
	.align		4
        /*003c*/ 	.byte	0x04, 0x0a
        /*003e*/ 	.short	(.L_71 - .L_70)
	.align		4
.L_70:
        /*0040*/ 	.word	index@(.nv.constant0._Z12setup_kernelP17curandStateXORWOW)
        /*0044*/ 	.short	0x0380
        /*0046*/ 	.short	0x0008


	//----- nvinfo : EIATTR_SW_WAR
	.align		4
.L_71:
        /*0048*/ 	.byte	0x04, 0x36
        /*004a*/ 	.short	(.L_73 - .L_72)
.L_72:
        /*004c*/ 	.word	0x00000008
.L_73:


//--------------------- .nv.callgraph             --------------------------
	.section	.nv.callgraph,"",@"SHT_CUDA_CALLGRAPH"
	.align	4
	.sectionentsize	8
	.align		4
        /*0000*/ 	.word	0x00000000
	.align		4
        /*0004*/ 	.word	0xffffffff
	.align		4
        /*0008*/ 	.word	0x00000000
	.align		4
        /*000c*/ 	.word	0xfffffffe
	.align		4
        /*0010*/ 	.word	0x00000000
	.align		4
        /*0014*/ 	.word	0xfffffffd
	.align		4
        /*0018*/ 	.word	0x00000000
	.align		4
        /*001c*/ 	.word	0xfffffffc


//--------------------- .nv.constant4             --------------------------
	.section	.nv.constant4,"a",@progbits
	.align	8
	.align		8
.nv.constant4:
        /*0000*/ 	.dword	precalc_xorwow_matrix
	.align		8
        /*0008*/ 	.dword	precalc_xorwow_offset_matrix
	.align		8
        /*0010*/ 	.dword	mrg32k3aM1
	.align		8
        /*0018*/ 	.dword	mrg32k3aM2
	.align		8
        /*0020*/ 	.dword	mrg32k3aM1SubSeq
	.align		8
        /*0028*/ 	.dword	mrg32k3aM2SubSeq
	.align		8
        /*0030*/ 	.dword	mrg32k3aM1Seq
	.align		8
        /*0038*/ 	.dword	mrg32k3aM2Seq
	.align		8
        /*0040*/ 	.dword	__cudart_i2opi_f


//--------------------- .nv.constant3             --------------------------
	.section	.nv.constant3,"a",@progbits
	.align	8
.nv.constant3:
	.type		__cr_lgamma_table,@object
	.size		__cr_lgamma_table,(.L_8 - __cr_lgamma_table)
__cr_lgamma_table:
        /*0000*/ 	.byte	0x00, 0x00, 0x00, 0x00, 0x00, 0x00, 0x00, 0x00, 0x00, 0x00, 0x00, 0x00, 0x00, 0x00, 0x00, 0x00
        /*0010*/ 	.byte	0xef, 0x39, 0xfa, 0xfe, 0x42, 0x2e, 0xe6, 0x3f, 0x02, 0x20, 0x2a, 0xfa, 0x0b, 0xab, 0xfc, 0x3f
        /*0020*/ 	.byte	0xf9, 0x2c, 0x92, 0x7c, 0xa7, 0x6c, 0x09, 0x40, 0xc9, 0x79, 0x44, 0x3c, 0x64, 0x26, 0x13, 0x40
        /*0030*/ 	.byte	0xca, 0x01, 0xcf, 0x3a, 0x27, 0x51, 0x1a, 0x40, 0x30, 0xcc, 0x2d, 0xf3, 0xe1, 0x0c, 0x21, 0x40
        /*0040*/ 	.byte	0x0d, 0xb7, 0xfc, 0x82, 0x8e, 0x35, 0x25, 0x40
.L_8:


//--------------------- .text._Z15generate_kernelP17curandStateXORWOWij4dim3jfffPiS2_S2_Pf --------------------------
	.section	.text._Z15generate_kernelP17curandStateXORWOWij4dim3jfffPiS2_S2_Pf,"ax",@progbits
	.align	128
        .global         _Z15generate_kernelP17curandStateXORWOWij4dim3jfffPiS2_S2_Pf
        .type           _Z15generate_kernelP17curandStateXORWOWij4dim3jfffPiS2_S2_Pf,@function
        .size           _Z15generate_kernelP17curandStateXORWOWij4dim3jfffPiS2_S2_Pf,(.L_x_39 - _Z15generate_kernelP17curandStateXORWOWij4dim3jfffPiS2_S2_Pf)
        .other          _Z15generate_kernelP17curandStateXORWOWij4dim3jfffPiS2_S2_Pf,@"STO_CUDA_ENTRY STV_DEFAULT"
_Z15generate_kernelP17curandStateXORWOWij4dim3jfffPiS2_S2_Pf:
.text._Z15generate_kernelP17curandStateXORWOWij4dim3jfffPiS2_S2_Pf:
[----:B------:R-:W-:Y:S01]  /*0000*/  LDC R1, c[0x0][0x37c] ;  /* 0x0000df00ff017b82 */ /* 0x000fe20000000800 */
[----:B------:R-:W0:Y:S07]  /*0010*/  S2R R3, SR_TID.X ;  /* 0x0000000000037919 */ /* 0x000e2e0000002100 */
[----:B------:R-:W0:Y:S01]  /*0020*/  S2UR UR4, SR_CTAID.X ;  /* 0x00000000000479c3 */ /* 0x000e220000002500 */
[----:B------:R-:W1:Y:S07]  /*0030*/  LDCU.64 UR6, c[0x0][0x358] ;  /* 0x00006b00ff0677ac */ /* 0x000e6e0008000a00 */
[----:B------:R-:W0:Y:S08]  /*0040*/  LDC R0, c[0x0][0x390] ;  /* 0x0000e400ff007b82 */ /* 0x000e300000000800 */
[----:B------:R-:W2:Y:S01]  /*0050*/  LDC.64 R14, c[0x0][0x380] ;  /* 0x0000e000ff0e7b82 */ /* 0x000ea20000000a00 */
[----:B0-----:R-:W-:Y:S01]  /*0060*/  IMAD R3, R0, UR4, R3 ;  /* 0x0000000400037c24 */ /* 0x001fe2000f8e0203 */
[----:B------:R-:W0:Y:S03]  /*0070*/  LDCU.64 UR4, c[0x0][0x388] ;  /* 0x00007100ff0477ac */ /* 0x000e260008000a00 */
[----:B--2---:R-:W-:-:S05]  /*0080*/  IMAD.WIDE R14, R3, 0x30, R14 ;  /* 0x00000030030e7825 */ /* 0x004fca00078e020e */
[----:B-1----:R1:W5:Y:S04]  /*0090*/  LDG.E R13, desc[UR6][R14.64+0x20] ;  /* 0x000020060e0d7981 */ /* 0x002368000c1e1900 */
[----:B------:R1:W5:Y:S04]  /*00a0*/  LDG.E.64 R16, desc[UR6][R14.64+0x28] ;  /* 0x000028060e107981 */ /* 0x000368000c1e1b00 */
[----:B------:R1:W5:Y:S04]  /*00b0*/  LDG.E.64 R18, desc[UR6][R14.64] ;  /* 0x000000060e127981 */ /* 0x000368000c1e1b00 */
[----:B------:R1:W5:Y:S04]  /*00c0*/  LDG.E.64 R20, desc[UR6][R14.64+0x8] ;  /* 0x000008060e147981 */ /* 0x000368000c1e1b00 */
[----:B------:R1:W5:Y:S04]  /*00d0*/  LDG.E.64 R24, desc[UR6][R14.64+0x10] ;  /* 0x000010060e187981 */ /* 0x000368000c1e1b00 */
[----:B------:R1:W5:Y:S01]  /*00e0*/  LDG.E.64 R22, desc[UR6][R14.64+0x18] ;  /* 0x000018060e167981 */ /* 0x000362000c1e1b00 */
[C---:B0-----:R-:W-:Y:S01]  /*00f0*/  ISETP.NE.AND P0, PT, R3.reuse, UR5, PT ;  /* 0x0000000503007c0c */ /* 0x041fe2000bf05270 */
[----:B------:R-:W-:Y:S01]  /*0100*/  IMAD R9, R3, UR4, RZ ;  /* 0x0000000403097c24 */ /* 0x000fe2000f8e02ff */
[----:B------:R-:W-:Y:S01]  /*0110*/  BSSY.RECONVERGENT B0, `(.L_x_0) ;  /* 0x000010a000007945 */ /* 0x000fe20003800200 */
[----:B------:R-:W-:Y:S01]  /*0120*/  IMAD.MOV.U32 R12, RZ, RZ, RZ ;  /* 0x000000ffff0c7224 */ /* 0x000fe200078e00ff */
[----:B------:R-:W-:Y:S01]  /*0130*/  CS2R R10, SRZ ;  /* 0x00000000000a7805 */ /* 0x000fe2000001ff00 */
[----:B------:R-:W-:-:S08]  /*0140*/  VIADD R26, R9, UR4 ;  /* 0x00000004091a7c36 */ /* 0x000fd00008000000 */
[----:B------:R-:W0:Y:S02]  /*0150*/  @!P0 LDC R26, c[0x0][0x39c] ;  /* 0x0000e700ff1a8b82 */ /* 0x000e240000000800 */
[----:B0-----:R-:W-:-:S13]  /*0160*/  ISETP.GE.AND P0, PT, R9, R26, PT ;  /* 0x0000001a0900720c */ /* 0x001fda0003f06270 */
[----:B-1----:R-:W-:Y:S05]  /*0170*/  @P0 BRA `(.L_x_1) ;  /* 0x00000010000c0947 */ /* 0x002fea0003800000 */
[----:B------:R-:W0:Y:S02]  /*0180*/  LDC R5, c[0x0][0x3a0] ;  /* 0x0000e800ff057b82 */ /* 0x000e240000000800 */
[----:B0-----:R-:W-:-:S05]  /*0190*/  VIADD R0, R5, 0x1800000 ;  /* 0x0180000005007836 */ /* 0x001fca0000000000 */
[----:B------:R-:W-:-:S04]  /*01a0*/  LOP3.LUT R0, R0, 0x7f800000, RZ, 0xc0, !PT ;  /* 0x7f80000000007812 */ /* 0x000fc800078ec0ff */
[----:B------:R-:W-:-:S13]  /*01b0*/  ISETP.GT.U32.AND P0, PT, R0, 0x1ffffff, PT ;  /* 0x01ffffff0000780c */ /* 0x000fda0003f04070 */
[----:B------:R-:W-:Y:S05]  /*01c0*/  @P0 BRA `(.L_x_2) ;  /* 0x00000000000c0947 */ /* 0x000fea0003800000 */
[----:B------:R-:W-:-:S07]  /*01d0*/  MOV R2, 0x1f0 ;  /* 0x000001f000027802 */ /* 0x000fce0000000f00 */
[----:B-----5:R-:W-:Y:S05]  /*01e0*/  CALL.REL.NOINC `($__internal_0_$__cuda_sm20_rcp_rn_f32_slowpath) ;  /* 0x0000001000507944 */ /* 0x020fea0003c00000 */
[----:B------:R-:W-:Y:S05]  /*01f0*/  BRA `(.L_x_3) ;  /* 0x0000000000107947 */ /* 0x000fea0003800000 */
.L_x_2:
[----:B------:R-:W0:Y:S02]  /*0200*/  MUFU.RCP R8, R5 ;  /* 0x0000000500087308 */ /* 0x000e240000001000 */
[----:B0-----:R-:W-:-:S04]  /*0210*/  FFMA R0, R8, R5, -1 ;  /* 0xbf80000008007423 */ /* 0x001fc80000000005 */
[----:B------:R-:W-:-:S04]  /*0220*/  FADD.FTZ R3, -R0, -RZ ;  /* 0x800000ff00037221 */ /* 0x000fc80000010100 */
[----:B------:R-:W-:-:S07]  /*0230*/  FFMA R8, R8, R3, R8 ;  /* 0x0000000308087223 */ /* 0x000fce0000000008 */
.L_x_3:
[----:B------:R-:W0:Y:S02]  /*0240*/  LDC.64 R4, c[0x0][0x3a0] ;  /* 0x0000e800ff047b82 */ /* 0x000e240000000a00 */
[----:B0-----:R-:W0:Y:S08]  /*0250*/  MUFU.RCP R3, R4 ;  /* 0x0000000400037308 */ /* 0x001e300000001000 */
[----:B------:R-:W1:Y:S01]  /*0260*/  FCHK P0, R5, R4 ;  /* 0x0000000405007302 */ /* 0x000e620000000000 */
[----:B0-----:R-:W-:-:S04]  /*0270*/  FFMA R0, R3, -R4, 1 ;  /* 0x3f80000003007423 */ /* 0x001fc80000000804 */
[----:B------:R-:W-:-:S04]  /*0280*/  FFMA R0, R3, R0, R3 ;  /* 0x0000000003007223 */ /* 0x000fc80000000003 */
[----:B------:R-:W-:-:S04]  /*0290*/  FFMA R2, R0, R5, RZ ;  /* 0x0000000500027223 */ /* 0x000fc800000000ff */
[----:B------:R-:W-:-:S04]  /*02a0*/  FFMA R7, R2, -R4, R5 ;  /* 0x8000000402077223 */ /* 0x000fc80000000005 */
[----:B------:R-:W-:Y:S01]  /*02b0*/  FFMA R7, R0, R7, R2 ;  /* 0x0000000700077223 */ /* 0x000fe20000000002 */
[----:B-1----:R-:W-:Y:S06]  /*02c0*/  @!P0 BRA `(.L_x_4) ;  /* 0x00000000000c8947 */ /* 0x002fec0003800000 */
[----:B------:R-:W-:-:S07]  /*02d0*/  MOV R4, 0x2f0 ;  /* 0x000002f000047802 */ /* 0x000fce0000000f00 */
[----:B-----5:R-:W-:Y:S05]  /*02e0*/  CALL.REL.NOINC `($__internal_1_$__cuda_sm3x_div_rn_noftz_f32_slowpath) ;  /* 0x0000001000e07944 */ /* 0x020fea0003c00000 */
[----:B------:R-:W-:-:S07]  /*02f0*/  IMAD.MOV.U32 R7, RZ, RZ, R0 ;  /* 0x000000ffff077224 */ /* 0x000fce00078e0000 */
.L_x_4:
[----:B------:R-:W-:Y:S01]  /*0300*/  CS2R R10, SRZ ;  /* 0x00000000000a7805 */ /* 0x000fe2000001ff00 */
[----:B------:R-:W-:-:S07]  /*0310*/  IMAD.MOV.U32 R12, RZ, RZ, RZ ;  /* 0x000000ffff0c7224 */ /* 0x000fce00078e00ff */
.L_x_16:
[----:B------:R-:W-:Y:S01]  /*0320*/  BSSY.RECONVERGENT B1, `(.L_x_5) ;  /* 0x00000e5000017945 */ /* 0x000fe20003800200 */
[----:B-----5:R-:W-:Y:S01]  /*0330*/  MOV R6, R21 ;  /* 0x0000001500067202 */ /* 0x020fe20000000f00 */
[----:B0-----:R-:W-:Y:S02]  /*0340*/  IMAD.MOV.U32 R5, RZ, RZ, R20 ;  /* 0x000000ffff057224 */ /* 0x001fe400078e0014 */
[----:B------:R-:W-:Y:S02]  /*0350*/  IMAD.MOV.U32 R4, RZ, RZ, RZ ;  /* 0x000000ffff047224 */ /* 0x000fe400078e00ff */
[----:B------:R-:W-:-:S07]  /*0360*/  IMAD.MOV.U32 R2, RZ, RZ, RZ ;  /* 0x000000ffff027224 */ /* 0x000fce00078e00ff */
.L_x_14:
[----:B------:R-:W-:Y:S01]  /*0370*/  SHF.R.U32.HI R0, RZ, 0x2, R19 ;  /* 0x00000002ff007819 */ /* 0x000fe20000011613 */
[----:B------:R-:W-:Y:S01]  /*0380*/  IMAD.SHL.U32 R20, R25, 0x10, RZ ;  /* 0x0000001019147824 */ /* 0x000fe200078e00ff */
[----:B-1----:R-:W-:Y:S01]  /*0390*/  FSETP.GE.AND P1, PT, |R4|, 105615, PT ;  /* 0x47ce47800400780b */ /* 0x002fe20003f26200 */
[----:B------:R-:W-:Y:S01]  /*03a0*/  BSSY.RECONVERGENT B2, `(.L_x_6) ;  /* 0x000008c000027945 */ /* 0x000fe20003800200 */
[----:B------:R-:W-:-:S05]  /*03b0*/  LOP3.LUT R0, R0, R19, RZ, 0x3c, !PT ;  /* 0x0000001300007212 */ /* 0x000fca00078e3cff */
[----:B------:R-:W-:-:S05]  /*03c0*/  IMAD.SHL.U32 R3, R0, 0x2, RZ ;  /* 0x0000000200037824 */ /* 0x000fca00078e00ff */
[----:B------:R-:W-:Y:S02]  /*03d0*/  LOP3.LUT R19, R25, R20, R3, 0x96, !PT ;  /* 0x0000001419137212 */ /* 0x000fe400078e9603 */
[----:B------:R-:W-:Y:S02]  /*03e0*/  IADD3 R3, PT, PT, R18, 0x587c5, RZ ;  /* 0x000587c512037810 */ /* 0x000fe40007ffe0ff */
[----:B------:R-:W-:Y:S01]  /*03f0*/  LOP3.LUT R0, R19, R0, RZ, 0x3c, !PT ;  /* 0x0000000013007212 */ /* 0x000fe200078e3cff */
[----:B------:R-:W-:-:S04]  /*0400*/  IMAD.MOV.U32 R19, RZ, RZ, 0x2f800000 ;  /* 0x2f800000ff137424 */ /* 0x000fc800078e00ff */
[----:B------:R-:W-:-:S05]  /*0410*/  IMAD.IADD R20, R0, 0x1, R3 ;  /* 0x0000000100147824 */ /* 0x000fca00078e0203 */
[----:B------:R-:W-:-:S05]  /*0420*/  I2FP.F32.U32 R20, R20 ;  /* 0x0000001400147245 */ /* 0x000fca0000201000 */
[----:B------:R-:W-:-:S05]  /*0430*/  FFMA R20, R20, R19, 1.1641532182693481445e-10 ;  /* 0x2f00000014147423 */ /* 0x000fca0000000013 */
[----:B------:R-:W-:-:S13]  /*0440*/  FSETP.GEU.AND P0, PT, R20, 1.175494350822287508e-38, PT ;  /* 0x008000001400780b */ /* 0x000fda0003f0e000 */
[----:B------:R-:W-:-:S04]  /*0450*/  @!P0 FMUL R20, R20, 8388608 ;  /* 0x4b00000014148820 */ /* 0x000fc80000400000 */
[----:B------:R-:W-:-:S05]  /*0460*/  VIADD R21, R20, 0xc0d55555 ;  /* 0xc0d5555514157836 */ /* 0x000fca0000000000 */
[----:B------:R-:W-:-:S04]  /*0470*/  LOP3.LUT R21, R21, 0xff800000, RZ, 0xc0, !PT ;  /* 0xff80000015157812 */ /* 0x000fc800078ec0ff */
[----:B0-----:R-:W-:Y:S01]  /*0480*/  I2FP.F32.S32 R34, R21 ;  /* 0x0000001500227245 */ /* 0x001fe20000201400 */
[C---:B------:R-:W-:Y:S01]  /*0490*/  IMAD.IADD R33, R20.reuse, 0x1, -R21 ;  /* 0x0000000114217824 */ /* 0x040fe200078e0a15 */
[----:B------:R-:W-:Y:S02]  /*04a0*/  FSEL R21, RZ, -23, P0 ;  /* 0xc1b80000ff157808 */ /* 0x000fe40000000000 */
[----:B------:R-:W-:Y:S01]  /*04b0*/  ISETP.GT.U32.AND P0, PT, R20, 0x7f7fffff, PT ;  /* 0x7f7fffff1400780c */ /* 0x000fe20003f04070 */
[----:B------:R-:W-:Y:S02]  /*04c0*/  FADD R33, R33, -1 ;  /* 0xbf80000021217421 */ /* 0x000fe40000000000 */
[----:B------:R-:W-:Y:S01]  /*04d0*/  FFMA R21, R34, 1.1920928955078125e-07, R21 ;  /* 0x3400000022157823 */ /* 0x000fe20000000015 */
[----:B------:R-:W-:-:S04]  /*04e0*/  IMAD.MOV.U32 R34, RZ, RZ, 0x3e055027 ;  /* 0x3e055027ff227424 */ /* 0x000fc800078e00ff */
[----:B------:R-:W-:-:S04]  /*04f0*/  FFMA R34, R33, -R34, 0.14084610342979431152 ;  /* 0x3e1039f621227423 */ /* 0x000fc80000000822 */
[----:B------:R-:W-:-:S04]  /*0500*/  FFMA R34, R33, R34, -0.12148627638816833496 ;  /* 0xbdf8cdcc21227423 */ /* 0x000fc80000000022 */
[----:B------:R-:W-:-:S04]  /*0510*/  FFMA R34, R33, R34, 0.13980610668659210205 ;  /* 0x3e0f295521227423 */ /* 0x000fc80000000022 */
[----:B------:R-:W-:-:S04]  /*0520*/  FFMA R34, R33, R34, -0.16684235632419586182 ;  /* 0xbe2ad8b921227423 */ /* 0x000fc80000000022 */
[----:B------:R-:W-:-:S04]  /*0530*/  FFMA R34, R33, R34, 0.20012299716472625732 ;  /* 0x3e4ced0b21227423 */ /* 0x000fc80000000022 */
[----:B------:R-:W-:-:S04]  /*0540*/  FFMA R34, R33, R34, -0.24999669194221496582 ;  /* 0xbe7fff2221227423 */ /* 0x000fc80000000022 */
[----:B------:R-:W-:-:S04]  /*0550*/  FFMA R34, R33, R34, 0.33333182334899902344 ;  /* 0x3eaaaa7821227423 */ /* 0x000fc80000000022 */
[----:B------:R-:W-:-:S04]  /*0560*/  FFMA R34, R33, R34, -0.5 ;  /* 0xbf00000021227423 */ /* 0x000fc80000000022 */
[----:B------:R-:W-:-:S04]  /*0570*/  FMUL R34, R33, R34 ;  /* 0x0000002221227220 */ /* 0x000fc80000400000 */
[----:B------:R-:W-:Y:S01]  /*0580*/  FFMA R36, R33, R34, R33 ;  /* 0x0000002221247223 */ /* 0x000fe20000000021 */
[----:B------:R-:W-:-:S03]  /*0590*/  FMUL R34, R4, 0.63661974668502807617 ;  /* 0x3f22f98304227820 */ /* 0x000fc60000400000 */
[----:B------:R-:W-:Y:S01]  /*05a0*/  FFMA R33, R21, 0.69314718246459960938, R36 ;  /* 0x3f31721815217823 */ /* 0x000fe20000000024 */
[----:B------:R-:W-:Y:S02]  /*05b0*/  MOV R21, 0x7f800000 ;  /* 0x7f80000000157802 */ /* 0x000fe40000000f00 */
[----:B------:R-:W0:Y:S03]  /*05c0*/  F2I.NTZ R34, R34 ;  /* 0x0000002200227305 */ /* 0x000e260000203100 */
[C---:B------:R-:W-:Y:S01]  /*05d0*/  @P0 FFMA R33, R20.reuse, R21, +INF ;  /* 0x7f80000014210423 */ /* 0x040fe20000000015 */
[----:B------:R-:W-:Y:S01]  /*05e0*/  FSETP.NEU.AND P0, PT, R20, RZ, PT ;  /* 0x000000ff1400720b */ /* 0x000fe20003f0d000 */
[----:B------:R-:W-:-:S03]  /*05f0*/  IMAD.MOV.U32 R21, RZ, RZ, R25 ;  /* 0x000000ffff157224 */ /* 0x000fc600078e0019 */
[----:B------:R-:W-:Y:S02]  /*0600*/  FSEL R33, R33, -INF , P0 ;  /* 0xff80000021217808 */ /* 0x000fe40000000000 */
[----:B0-----:R-:W-:-:S05]  /*0610*/  I2FP.F32.S32 R35, R34 ;  /* 0x0000002200237245 */ /* 0x001fca0000201400 */
[----:B------:R-:W-:-:S04]  /*0620*/  FFMA R20, R35, -1.5707962512969970703, R4 ;  /* 0xbfc90fda23147823 */ /* 0x000fc80000000004 */
[----:B------:R-:W-:-:S04]  /*0630*/  FFMA R20, R35, -7.5497894158615963534e-08, R20 ;  /* 0xb3a2216823147823 */ /* 0x000fc80000000014 */
[----:B------:R-:W-:Y:S01]  /*0640*/  FFMA R35, R35, -5.3903029534742383927e-15, R20 ;  /* 0xa7c234c523237823 */ /* 0x000fe20000000014 */
[----:B------:R-:W-:Y:S01]  /*0650*/  IMAD.MOV.U32 R20, RZ, RZ, R24 ;  /* 0x000000ffff147224 */ /* 0x000fe200078e0018 */
[----:B------:R-:W-:Y:S06]  /*0660*/  @!P1 BRA `(.L_x_7) ;  /* 0x00000004007c9947 */ /* 0x000fec0003800000 */
[----:B------:R-:W-:-:S13]  /*0670*/  FSETP.NEU.AND P0, PT, |R4|, +INF , PT ;  /* 0x7f8000000400780b */ /* 0x000fda0003f0d200 */
[----:B------:R-:W-:Y:S01]  /*0680*/  @!P0 FMUL R35, RZ, R4 ;  /* 0x00000004ff238220 */ /* 0x000fe20000400000 */
[----:B------:R-:W-:Y:S01]  /*0690*/  @!P0 IMAD.MOV.U32 R34, RZ, RZ, RZ ;  /* 0x000000ffff228224 */ /* 0x000fe200078e00ff */
[----:B------:R-:W-:Y:S06]  /*06a0*/  @!P0 BRA `(.L_x_7) ;  /* 0x00000004006c8947 */ /* 0x000fec0003800000 */
[----:B------:R-:W-:Y:S02]  /*06b0*/  IMAD.SHL.U32 R34, R4, 0x100, RZ ;  /* 0x0000010004227824 */ /* 0x000fe400078e00ff */
[----:B------:R-:W-:Y:S02]  /*06c0*/  HFMA2 R35, -RZ, RZ, 0, 0 ;  /* 0x00000000ff237431 */ /* 0x000fe400000001ff */
[----:B------:R-:W-:Y:S01]  /*06d0*/  IMAD.MOV.U32 R36, RZ, RZ, RZ ;  /* 0x000000ffff247224 */ /* 0x000fe200078e00ff */
[----:B------:R-:W0:Y:S01]  /*06e0*/  LDCU.64 UR8, c[0x4][0x40] ;  /* 0x01000800ff0877ac */ /* 0x000e220008000a00 */
[----:B------:R-:W-:Y:S01]  /*06f0*/  LOP3.LUT R34, R34, 0x80000000, RZ, 0xfc, !PT ;  /* 0x8000000022227812 */ /* 0x000fe200078efcff */
[----:B------:R-:W-:Y:S01]  /*0700*/  UMOV UR5, URZ ;  /* 0x000000ff00057c82 */ /* 0x000fe20008000000 */
[----:B------:R-:W-:-:S05]  /*0710*/  UMOV UR4, URZ ;  /* 0x000000ff00047c82 */ /* 0x000fca0008000000 */
.L_x_8:
[----:B0-----:R-:W-:Y:S02]  /*0720*/  IMAD.U32 R25, RZ, RZ, UR9 ;  /* 0x00000009ff197e24 */ /* 0x001fe4000f8e00ff */
[----:B------:R-:W-:-:S05]  /*0730*/  IMAD.U32 R24, RZ, RZ, UR8 ;  /* 0x00000008ff187e24 */ /* 0x000fca000f8e00ff */
[----:B------:R-:W2:Y:S01]  /*0740*/  LDG.E.CONSTANT R25, desc[UR6][R24.64] ;  /* 0x0000000618197981 */ /* 0x000ea2000c1e9900 */
[----:B------:R-:W-:Y:S01]  /*0750*/  UIADD3 UR4, UPT, UPT, UR4, 0x1, URZ ;  /* 0x0000000104047890 */ /* 0x000fe2000fffe0ff */
[C---:B------:R-:W-:Y:S01]  /*0760*/  ISETP.EQ.AND P1, PT, R35.reuse, 0x4, PT ;  /* 0x000000042300780c */ /* 0x040fe20003f22270 */
[----:B------:R-:W-:Y:S01]  /*0770*/  UIADD3 UR8, UP1, UPT, UR8, 0x4, URZ ;  /* 0x0000000408087890 */ /* 0x000fe2000ff3e0ff */
[C---:B------:R-:W-:Y:S01]  /*0780*/  ISETP.EQ.AND P2, PT, R35.reuse, 0x8, PT ;  /* 0x000000082300780c */ /* 0x040fe20003f42270 */
[----:B------:R-:W-:Y:S01]  /*0790*/  UISETP.NE.AND UP0, UPT, UR4, 0x6, UPT ;  /* 0x000000060400788c */ /* 0x000fe2000bf05270 */
[C---:B------:R-:W-:Y:S01]  /*07a0*/  ISETP.EQ.AND P3, PT, R35.reuse, 0xc, PT ;  /* 0x0000000c2300780c */ /* 0x040fe20003f62270 */
[----:B------:R-:W-:Y:S01]  /*07b0*/  UIADD3.X UR9, UPT, UPT, URZ, UR9, URZ, UP1, !UPT ;  /* 0x00000009ff097290 */ /* 0x000fe20008ffe4ff */
[C---:B------:R-:W-:Y:S02]  /*07c0*/  ISETP.EQ.AND P4, PT, R35.reuse, 0x10, PT ;  /* 0x000000102300780c */ /* 0x040fe40003f82270 */
[----:B------:R-:W-:Y:S01]  /*07d0*/  ISETP.EQ.AND P5, PT, R35, 0x14, PT ;  /* 0x000000142300780c */ /* 0x000fe20003fa2270 */
[----:B--2---:R-:W-:-:S03]  /*07e0*/  IMAD.WIDE.U32 R24, R25, R34, RZ ;  /* 0x0000002219187225 */ /* 0x004fc600078e00ff */
[----:B------:R-:W-:-:S04]  /*07f0*/  IADD3 R37, P0, PT, R24, R36, RZ ;  /* 0x0000002418257210 */ /* 0x000fc80007f1e0ff */
[----:B------:R-:W-:Y:S01]  /*0800*/  IADD3.X R36, PT, PT, R25, UR5, RZ, P0, !PT ;  /* 0x0000000519247c10 */ /* 0x000fe200087fe4ff */
[--C-:B------:R-:W-:Y:S01]  /*0810*/  @P1 IMAD.MOV.U32 R28, RZ, RZ, R37.reuse ;  /* 0x000000ffff1c1224 */ /* 0x100fe200078e0025 */
[C---:B------:R-:W-:Y:S01]  /*0820*/  ISETP.EQ.AND P0, PT, R35.reuse, RZ, PT ;  /* 0x000000ff2300720c */ /* 0x040fe20003f02270 */
[--C-:B------:R-:W-:Y:S01]  /*0830*/  @P2 IMAD.MOV.U32 R29, RZ, RZ, R37.reuse ;  /* 0x000000ffff1d2224 */ /* 0x100fe200078e0025 */
[----:B------:R-:W-:Y:S01]  /*0840*/  @P3 MOV R30, R37 ;  /* 0x00000025001e3202 */ /* 0x000fe20000000f00 */
[--C-:B------:R-:W-:Y:S02]  /*0850*/  @P4 IMAD.MOV.U32 R31, RZ, RZ, R37.reuse ;  /* 0x000000ffff1f4224 */ /* 0x100fe400078e0025 */
[----:B------:R-:W-:Y:S02]  /*0860*/  @P5 IMAD.MOV.U32 R32, RZ, RZ, R37 ;  /* 0x000000ffff205224 */ /* 0x000fe400078e0025 */
[----:B------:R-:W-:-:S06]  /*0870*/  VIADD R35, R35, 0x4 ;  /* 0x0000000423237836 */ /* 0x000fcc0000000000 */
[----:B------:R-:W-:Y:S01]  /*0880*/  @P0 IMAD.MOV.U32 R27, RZ, RZ, R37 ;  /* 0x000000ffff1b0224 */ /* 0x000fe200078e0025 */
[----:B------:R-:W-:Y:S06]  /*0890*/  BRA.U UP0, `(.L_x_8) ;  /* 0xfffffffd00a07547 */ /* 0x000fec000b83ffff */
[----:B------:R-:W-:Y:S01]  /*08a0*/  SHF.R.U32.HI R24, RZ, 0x17, R4 ;  /* 0x00000017ff187819 */ /* 0x000fe20000011604 */
[----:B------:R-:W-:Y:S03]  /*08b0*/  BSSY.RECONVERGENT B3, `(.L_x_9) ;  /* 0x0000028000037945 */ /* 0x000fe60003800200 */
[C---:B------:R-:W-:Y:S02]  /*08c0*/  LOP3.LUT R25, R24.reuse, 0xe0, RZ, 0xc0, !PT ;  /* 0x000000e018197812 */ /* 0x040fe400078ec0ff */
[----:B------:R-:W-:-:S03]  /*08d0*/  LOP3.LUT P6, RZ, R24, 0x1f, RZ, 0xc0, !PT ;  /* 0x0000001f18ff7812 */ /* 0x000fc600078cc0ff */
[----:B------:R-:W-:-:S05]  /*08e0*/  VIADD R25, R25, 0xffffff80 ;  /* 0xffffff8019197836 */ /* 0x000fca0000000000 */
[----:B------:R-:W-:-:S05]  /*08f0*/  SHF.R.U32.HI R25, RZ, 0x5, R25 ;  /* 0x00000005ff197819 */ /* 0x000fca0000011619 */
[----:B------:R-:W-:-:S05]  /*0900*/  IMAD.U32 R25, R25, -0x4, RZ ;  /* 0xfffffffc19197824 */ /* 0x000fca00078e00ff */
[C---:B------:R-:W-:Y:S02]  /*0910*/  ISETP.EQ.AND P3, PT, R25.reuse, -0x18, PT ;  /* 0xffffffe81900780c */ /* 0x040fe40003f62270 */
[C---:B------:R-:W-:Y:S02]  /*0920*/  ISETP.EQ.AND P4, PT, R25.reuse, -0x14, PT ;  /* 0xffffffec1900780c */ /* 0x040fe40003f82270 */
[C---:B------:R-:W-:Y:S02]  /*0930*/  ISETP.EQ.AND P2, PT, R25.reuse, -0x10, PT ;  /* 0xfffffff01900780c */ /* 0x040fe40003f42270 */
[C---:B------:R-:W-:Y:S02]  /*0940*/  ISETP.EQ.AND P1, PT, R25.reuse, -0xc, PT ;  /* 0xfffffff41900780c */ /* 0x040fe40003f22270 */
[C---:B------:R-:W-:Y:S02]  /*0950*/  ISETP.EQ.AND P0, PT, R25.reuse, -0x8, PT ;  /* 0xfffffff81900780c */ /* 0x040fe40003f02270 */
[----:B------:R-:W-:-:S03]  /*0960*/  ISETP.EQ.AND P5, PT, R25, RZ, PT ;  /* 0x000000ff1900720c */ /* 0x000fc60003fa2270 */
[----:B------:R-:W-:Y:S02]  /*0970*/  @P3 MOV R34, R27 ;  /* 0x0000001b00223202 */ /* 0x000fe40000000f00 */
[C---:B------:R-:W-:Y:S01]  /*0980*/  ISETP.EQ.AND P3, PT, R25.reuse, -0x4, PT ;  /* 0xfffffffc1900780c */ /* 0x040fe20003f62270 */
[----:B------:R-:W-:Y:S02]  /*0990*/  @P4 IMAD.MOV.U32 R35, RZ, RZ, R27 ;  /* 0x000000ffff234224 */ /* 0x000fe400078e001b */
[--C-:B------:R-:W-:Y:S01]  /*09a0*/  @P4 IMAD.MOV.U32 R34, RZ, RZ, R28.reuse ;  /* 0x000000ffff224224 */ /* 0x100fe200078e001c */
[----:B------:R-:W-:Y:S01]  /*09b0*/  ISETP.EQ.AND P4, PT, R25, 0x4, PT ;  /* 0x000000041900780c */ /* 0x000fe20003f82270 */
[----:B------:R-:W-:Y:S02]  /*09c0*/  @P2 IMAD.MOV.U32 R35, RZ, RZ, R28 ;  /* 0x000000ffff232224 */ /* 0x000fe400078e001c */
[--C-:B------:R-:W-:Y:S01]  /*09d0*/  @P2 IMAD.MOV.U32 R34, RZ, RZ, R29.reuse ;  /* 0x000000ffff222224 */ /* 0x100fe200078e001d */
[----:B------:R-:W-:Y:S01]  /*09e0*/  @P1 MOV R34, R30 ;  /* 0x0000001e00221202 */ /* 0x000fe20000000f00 */
[----:B------:R-:W-:-:S02]  /*09f0*/  @P1 IMAD.MOV.U32 R35, RZ, RZ, R29 ;  /* 0x000000ffff231224 */ /* 0x000fc400078e001d */
[----:B------:R-:W-:Y:S02]  /*0a00*/  @P0 IMAD.MOV.U32 R35, RZ, RZ, R30 ;  /* 0x000000ffff230224 */ /* 0x000fe400078e001e */
[--C-:B------:R-:W-:Y:S02]  /*0a10*/  @P0 IMAD.MOV.U32 R34, RZ, RZ, R31.reuse ;  /* 0x000000ffff220224 */ /* 0x100fe400078e001f */
[----:B------:R-:W-:Y:S02]  /*0a20*/  @P3 IMAD.MOV.U32 R35, RZ, RZ, R31 ;  /* 0x000000ffff233224 */ /* 0x000fe400078e001f */
[--C-:B------:R-:W-:Y:S01]  /*0a30*/  @P3 IMAD.MOV.U32 R34, RZ, RZ, R32.reuse ;  /* 0x000000ffff223224 */ /* 0x100fe200078e0020 */
[----:B------:R-:W-:Y:S01]  /*0a40*/  @P5 MOV R34, R36 ;  /* 0x0000002400225202 */ /* 0x000fe20000000f00 */
[----:B------:R-:W-:Y:S02]  /*0a50*/  @P5 IMAD.MOV.U32 R35, RZ, RZ, R32 ;  /* 0x000000ffff235224 */ /* 0x000fe400078e0020 */
[----:B------:R-:W-:Y:S01]  /*0a60*/  @P4 IMAD.MOV.U32 R35, RZ, RZ, R36 ;  /* 0x000000ffff234224 */ /* 0x000fe200078e0024 */
[----:B------:R-:W-:Y:S06]  /*0a70*/  @!P6 BRA `(.L_x_10) ;  /* 0x00000000002ce947 */ /* 0x000fec0003800000 */
[----:B------:R-:W-:Y:S01]  /*0a80*/  ISETP.EQ.AND P6, PT, R25, 0x8, PT ;  /* 0x000000081900780c */ /* 0x000fe20003fc2270 */
[----:B------:R-:W-:Y:S01]  /*0a90*/  @P2 IMAD.MOV.U32 R25, RZ, RZ, R27 ;  /* 0x000000ffff192224 */ /* 0x000fe200078e001b */
[----:B------:R-:W-:Y:S01]  /*0aa0*/  LOP3.LUT R24, R24, 0x1f, RZ, 0xc0, !PT ;  /* 0x0000001f18187812 */ /* 0x000fe200078ec0ff */
[----:B------:R-:W-:Y:S02]  /*0ab0*/  @P1 IMAD.MOV.U32 R25, RZ, RZ, R28 ;  /* 0x000000ffff191224 */ /* 0x000fe400078e001c */
[----:B------:R-:W-:Y:S01]  /*0ac0*/  @P0 IMAD.MOV.U32 R25, RZ, RZ, R29 ;  /* 0x000000ffff190224 */ /* 0x000fe200078e001d */
[----:B------:R-:W-:Y:S01]  /*0ad0*/  SHF.L.W.U32.HI R34, R35, R24, R34 ;  /* 0x0000001823227219 */ /* 0x000fe20000010e22 */
[----:B------:R-:W-:Y:S01]  /*0ae0*/  @P3 IMAD.MOV.U32 R25, RZ, RZ, R30 ;  /* 0x000000ffff193224 */ /* 0x000fe200078e001e */
[----:B------:R-:W-:Y:S01]  /*0af0*/  @P5 MOV R25, R31 ;  /* 0x0000001f00195202 */ /* 0x000fe20000000f00 */
[----:B------:R-:W-:-:S04]  /*0b00*/  @P4 IMAD.MOV.U32 R25, RZ, RZ, R32 ;  /* 0x000000ffff194224 */ /* 0x000fc800078e0020 */
[----:B------:R-:W-:-:S05]  /*0b10*/  @P6 IMAD.MOV.U32 R25, RZ, RZ, R36 ;  /* 0x000000ffff196224 */ /* 0x000fca00078e0024 */
[----:B------:R-:W-:-:S07]  /*0b20*/  SHF.L.W.U32.HI R35, R25, R24, R35 ;  /* 0x0000001819237219 */ /* 0x000fce0000010e23 */
.L_x_10:
[----:B------:R-:W-:Y:S05]  /*0b30*/  BSYNC.RECONVERGENT B3 ;  /* 0x0000000000037941 */ /* 0x000fea0003800200 */
.L_x_9:
[C-C-:B------:R-:W-:Y:S01]  /*0b40*/  SHF.L.W.U32.HI R25, R35.reuse, 0x2, R34.reuse ;  /* 0x0000000223197819 */ /* 0x140fe20000010e22 */
[----:B------:R-:W-:Y:S01]  /*0b50*/  IMAD.SHL.U32 R35, R35, 0x4, RZ ;  /* 0x0000000423237824 */ /* 0x000fe200078e00ff */
[----:B------:R-:W-:Y:S01]  /*0b60*/  ISETP.GE.AND P0, PT, R4, RZ, PT ;  /* 0x000000ff0400720c */ /* 0x000fe20003f06270 */
[----:B------:R-:W-:Y:S01]  /*0b70*/  UMOV UR4, 0x54442d19 ;  /* 0x54442d1900047882 */ /* 0x000fe20000000000 */
[----:B------:R-:W-:Y:S01]  /*0b80*/  LOP3.LUT R4, R25, R4, RZ, 0x3c, !PT ;  /* 0x0000000419047212 */ /* 0x000fe200078e3cff */
[----:B------:R-:W-:Y:S01]  /*0b90*/  UMOV UR5, 0x3bf921fb ;  /* 0x3bf921fb00057882 */ /* 0x000fe20000000000 */
[----:B------:R-:W-:Y:S02]  /*0ba0*/  SHF.R.U32.HI R34, RZ, 0x1e, R34 ;  /* 0x0000001eff227819 */ /* 0x000fe40000011622 */
[----:B------:R-:W-:Y:S02]  /*0bb0*/  ISETP.GE.AND P1, PT, R4, RZ, PT ;  /* 0x000000ff0400720c */ /* 0x000fe40003f26270 */
[----:B------:R-:W-:-:S02]  /*0bc0*/  SHF.R.S32.HI R4, RZ, 0x1f, R25 ;  /* 0x0000001fff047819 */ /* 0x000fc40000011419 */
[----:B------:R-:W-:Y:S02]  /*0bd0*/  LEA.HI R34, R25, R34, RZ, 0x1 ;  /* 0x0000002219227211 */ /* 0x000fe400078f08ff */
[C---:B------:R-:W-:Y:S02]  /*0be0*/  LOP3.LUT R25, R4.reuse, R25, RZ, 0x3c, !PT ;  /* 0x0000001904197212 */ /* 0x040fe400078e3cff */
[----:B------:R-:W-:Y:S01]  /*0bf0*/  LOP3.LUT R24, R4, R35, RZ, 0x3c, !PT ;  /* 0x0000002304187212 */ /* 0x000fe200078e3cff */
[----:B------:R-:W-:-:S04]  /*0c00*/  IMAD.MOV R4, RZ, RZ, -R34 ;  /* 0x000000ffff047224 */ /* 0x000fc800078e0a22 */
[----:B------:R-:W-:Y:S01]  /*0c10*/  @!P0 IMAD.MOV.U32 R34, RZ, RZ, R4 ;  /* 0x000000ffff228224 */ /* 0x000fe200078e0004 */
[----:B------:R-:W0:Y:S02]  /*0c20*/  I2F.F64.S64 R24, R24 ;  /* 0x0000001800187312 */ /* 0x000e240000301c00 */
[----:B0-----:R-:W-:-:S10]  /*0c30*/  DMUL R36, R24, UR4 ;  /* 0x0000000418247c28 */ /* 0x001fd40008000000 */
[----:B------:R-:W0:Y:S02]  /*0c40*/  F2F.F32.F64 R36, R36 ;  /* 0x0000002400247310 */ /* 0x000e240000301000 */
[----:B0-----:R-:W-:-:S07]  /*0c50*/  FSEL R35, -R36, R36, !P1 ;  /* 0x0000002424237208 */ /* 0x001fce0004800100 */
.L_x_7:
[----:B------:R-:W-:Y:S05]  /*0c60*/  BSYNC.RECONVERGENT B2 ;  /* 0x0000000000027941 */ /* 0x000fea0003800200 */
.L_x_6:
[C---:B------:R-:W-:Y:S01]  /*0c70*/  LOP3.LUT R4, R34.reuse, 0x1, RZ, 0xc0, !PT ;  /* 0x0000000122047812 */ /* 0x040fe200078ec0ff */
[----:B------:R-:W-:Y:S01]  /*0c80*/  FMUL R25, R35, R35 ;  /* 0x0000002323197220 */ /* 0x000fe20000400000 */
[----:B------:R-:W-:Y:S01]  /*0c90*/  IADD3 R34, PT, PT, R34, 0x1, RZ ;  /* 0x0000000122227810 */ /* 0x000fe20007ffe0ff */
[----:B------:R-:W-:Y:S01]  /*0ca0*/  IMAD.MOV.U32 R24, RZ, RZ, 0x3c0885e4 ;  /* 0x3c0885e4ff187424 */ /* 0x000fe200078e00ff */
[----:B------:R-:W-:Y:S01]  /*0cb0*/  ISETP.NE.U32.AND P0, PT, R4, 0x1, PT ;  /* 0x000000010400780c */ /* 0x000fe20003f05070 */
[----:B------:R-:W-:Y:S01]  /*0cc0*/  IMAD.MOV.U32 R4, RZ, RZ, 0x37cbac00 ;  /* 0x37cbac00ff047424 */ /* 0x000fe200078e00ff */
[----:B------:R-:W-:Y:S01]  /*0cd0*/  LOP3.LUT P1, RZ, R34, 0x2, RZ, 0xc0, !PT ;  /* 0x0000000222ff7812 */ /* 0x000fe2000782c0ff */
[----:B------:R-:W-:Y:S01]  /*0ce0*/  IMAD.MOV.U32 R34, RZ, RZ, 0x3e2aaaa8 ;  /* 0x3e2aaaa8ff227424 */ /* 0x000fe200078e00ff */
[----:B------:R-:W-:Y:S01]  /*0cf0*/  FSEL R24, R24, 0.041666727513074874878, !P0 ;  /* 0x3d2aaabb18187808 */ /* 0x000fe20004000000 */
[----:B------:R-:W-:Y:S01]  /*0d00*/  FFMA R4, R25, R4, -0.0013887860113754868507 ;  /* 0xbab607ed19047423 */ /* 0x000fe20000000004 */
[----:B------:R-:W-:-:S02]  /*0d10*/  FMUL R33, R33, R8 ;  /* 0x0000000821217220 */ /* 0x000fc40000400000 */
[----:B------:R-:W-:Y:S02]  /*0d20*/  FSEL R34, -R34, -0.4999999701976776123, !P0 ;  /* 0xbeffffff22227808 */ /* 0x000fe40004000100 */
[----:B------:R-:W-:-:S05]  /*0d30*/  FSEL R4, R4, -0.00019574658654164522886, P0 ;  /* 0xb94d415304047808 */ /* 0x000fca0000000000 */
[----:B------:R-:W-:Y:S01]  /*0d40*/  FFMA R24, R25, R4, R24 ;  /* 0x0000000419187223 */ /* 0x000fe20000000018 */
[----:B------:R-:W-:-:S03]  /*0d50*/  FSEL R4, R35, 1, !P0 ;  /* 0x3f80000023047808 */ /* 0x000fc60004000000 */
[C---:B------:R-:W-:Y:S02]  /*0d60*/  FFMA R24, R25.reuse, R24, R34 ;  /* 0x0000001819187223 */ /* 0x040fe40000000022 */
[----:B------:R-:W-:-:S04]  /*0d70*/  FFMA R25, R25, R4, RZ ;  /* 0x0000000419197223 */ /* 0x000fc800000000ff */
[----:B------:R-:W-:-:S04]  /*0d80*/  FFMA R25, R25, R24, R4 ;  /* 0x0000001819197223 */ /* 0x000fc80000000004 */
[----:B------:R-:W-:-:S04]  /*0d90*/  @P1 FADD R25, RZ, -R25 ;  /* 0x80000019ff191221 */ /* 0x000fc80000000000 */
[----:B------:R-:W-:-:S05]  /*0da0*/  FFMA R2, R25, -R33, R2 ;  /* 0x8000002119027223 */ /* 0x000fca0000000002 */
[----:B------:R-:W-:-:S13]  /*0db0*/  FSETP.GEU.AND P0, PT, R2, RZ, PT ;  /* 0x000000ff0200720b */ /* 0x000fda0003f0e000 */
[----:B------:R-:W-:Y:S05]  /*0dc0*/  @!P0 BRA `(.L_x_11) ;  /* 0x0000000000cc8947 */ /* 0x000fea0003800000 */
[----:B------:R-:W0:Y:S02]  /*0dd0*/  LDCU UR4, c[0x0][0x3a8] ;  /* 0x00007500ff0477ac */ /* 0x000e240008000800 */
[----:B0-----:R-:W-:-:S13]  /*0de0*/  FSETP.GE.AND P0, PT, R2, UR4, PT ;  /* 0x0000000402007c0b */ /* 0x001fda000bf06000 */
[----:B------:R-:W-:Y:S05]  /*0df0*/  @P0 BRA `(.L_x_12) ;  /* 0x0000000000a00947 */ /* 0x000fea0003800000 */
[----:B------:R-:W-:Y:S01]  /*0e00*/  SHF.R.U32.HI R4, RZ, 0x2, R5 ;  /* 0x00000002ff047819 */ /* 0x000fe20000011605 */
[----:B------:R-:W-:-:S03]  /*0e10*/  IMAD.SHL.U32 R3, R0, 0x10, RZ ;  /* 0x0000001000037824 */ /* 0x000fc600078e00ff */
[----:B------:R-:W-:-:S04]  /*0e20*/  LOP3.LUT R4, R4, R5, RZ, 0x3c, !PT ;  /* 0x0000000504047212 */ /* 0x000fc800078e3cff */
[----:B------:R-:W-:-:S04]  /*0e30*/  SHF.L.U32 R5, R4, 0x1, RZ ;  /* 0x0000000104057819 */ /* 0x000fc800000006ff */
[----:B------:R-:W-:Y:S01]  /*0e40*/  LOP3.LUT R5, R4, R5, R3, 0x96, !PT ;  /* 0x0000000504057212 */ /* 0x000fe200078e9603 */
[----:B------:R-:W-:-:S03]  /*0e50*/  VIADD R3, R18, 0xb0f8a ;  /* 0x000b0f8a12037836 */ /* 0x000fc60000000000 */
[----:B------:R-:W-:-:S05]  /*0e60*/  LOP3.LUT R24, R5, R0, RZ, 0x3c, !PT ;  /* 0x0000000005187212 */ /* 0x000fca00078e3cff */
[----:B------:R-:W-:-:S05]  /*0e70*/  IMAD.IADD R4, R24, 0x1, R3 ;  /* 0x0000000118047824 */ /* 0x000fca00078e0203 */
[----:B------:R-:W-:-:S05]  /*0e80*/  I2FP.F32.U32 R4, R4 ;  /* 0x0000000400047245 */ /* 0x000fca0000201000 */
[----:B------:R-:W-:-:S05]  /*0e90*/  FFMA R4, R4, R19, 1.1641532182693481445e-10 ;  /* 0x2f00000004047423 */ /* 0x000fca0000000013 */
[----:B------:R-:W-:-:S13]  /*0ea0*/  FSETP.GEU.AND P0, PT, R4, R7, PT ;  /* 0x000000070400720b */ /* 0x000fda0003f0e000 */
[----:B------:R-:W-:Y:S05]  /*0eb0*/  @!P0 BRA `(.L_x_13) ;  /* 0x00000000004c8947 */ /* 0x000fea0003800000 */
[----:B------:R-:W-:Y:S01]  /*0ec0*/  SHF.R.U32.HI R3, RZ, 0x2, R6 ;  /* 0x00000002ff037819 */ /* 0x000fe20000011606 */
[----:B------:R-:W-:Y:S01]  /*0ed0*/  IMAD.SHL.U32 R4, R24, 0x10, RZ ;  /* 0x0000001018047824 */ /* 0x000fe200078e00ff */
[----:B------:R-:W-:Y:S01]  /*0ee0*/  IADD3 R18, PT, PT, R18, 0x10974f, RZ ;  /* 0x0010974f12127810 */ /* 0x000fe20007ffe0ff */
[----:B------:R-:W-:Y:S01]  /*0ef0*/  UMOV UR4, 0x54442d18 ;  /* 0x54442d1800047882 */ /* 0x000fe20000000000 */
[----:B------:R-:W-:Y:S01]  /*0f00*/  LOP3.LUT R3, R3, R6, RZ, 0x3c, !PT ;  /* 0x0000000603037212 */ /* 0x000fe200078e3cff */
[----:B------:R-:W-:Y:S01]  /*0f10*/  UMOV UR5, 0x400921fb ;  /* 0x400921fb00057882 */ /* 0x000fe20000000000 */
[----:B------:R-:W-:-:S03]  /*0f20*/  IMAD.MOV.U32 R6, RZ, RZ, R0 ;  /* 0x000000ffff067224 */ /* 0x000fc600078e0000 */
[----:B------:R-:W-:-:S05]  /*0f30*/  IMAD.SHL.U32 R5, R3, 0x2, RZ ;  /* 0x0000000203057824 */ /* 0x000fca00078e00ff */
[----:B------:R-:W-:-:S04]  /*0f40*/  LOP3.LUT R5, R3, R5, R4, 0x96, !PT ;  /* 0x0000000503057212 */ /* 0x000fc800078e9604 */
[----:B------:R-:W-:Y:S01]  /*0f50*/  LOP3.LUT R25, R5, R24, RZ, 0x3c, !PT ;  /* 0x0000001805197212 */ /* 0x000fe200078e3cff */
[----:B------:R-:W-:-:S04]  /*0f60*/  IMAD.MOV.U32 R5, RZ, RZ, R21 ;  /* 0x000000ffff057224 */ /* 0x000fc800078e0015 */
[----:B------:R-:W-:-:S05]  /*0f70*/  IMAD.IADD R3, R25, 0x1, R18 ;  /* 0x0000000119037824 */ /* 0x000fca00078e0212 */
[----:B------:R-:W-:-:S05]  /*0f80*/  I2FP.F32.U32 R4, R3 ;  /* 0x0000000300047245 */ /* 0x000fca0000201000 */
[----:B------:R-:W-:Y:S01]  /*0f90*/  FFMA R3, R4, R19, 1.1641532182693481445e-10 ;  /* 0x2f00000004037423 */ /* 0x000fe20000000013 */
[----:B------:R-:W-:-:S03]  /*0fa0*/  IMAD.MOV.U32 R19, RZ, RZ, R20 ;  /* 0x000000ffff137224 */ /* 0x000fc600078e0014 */
[----:B------:R-:W0:Y:S02]  /*0fb0*/  F2F.F64.F32 R34, R3 ;  /* 0x0000000300227310 */ /* 0x000e240000201800 */
[----:B0-----:R-:W-:-:S06]  /*0fc0*/  DMUL R34, R34, UR4 ;  /* 0x0000000422227c28 */ /* 0x001fcc0008000000 */
[----:B------:R0:W1:Y:S01]  /*0fd0*/  F2F.F32.F64 R4, R34 ;  /* 0x0000002200047310 */ /* 0x0000620000301000 */
[----:B------:R-:W-:Y:S05]  /*0fe0*/  BRA `(.L_x_14) ;  /* 0xfffffff000e07947 */ /* 0x000fea000383ffff */
.L_x_13:
[----:B------:R-:W0:Y:S01]  /*0ff0*/  LDC.64 R4, c[0x0][0x3c8] ;  /* 0x0000f200ff047b82 */ /* 0x000e220000000a00 */
[----:B------:R-:W-:Y:S01]  /*1000*/  IMAD.MOV.U32 R25, RZ, RZ, R24 ;  /* 0x000000ffff197224 */ /* 0x000fe200078e0018 */
[----:B------:R-:W-:Y:S01]  /*1010*/  IADD3 R11, PT, PT, R11, 0x1, RZ ;  /* 0x000000010b0b7810 */ /* 0x000fe20007ffe0ff */
[----:B------:R-:W-:Y:S02]  /*1020*/  IMAD.MOV.U32 R19, RZ, RZ, R6 ;  /* 0x000000ffff137224 */ /* 0x000fe400078e0006 */
[----:B------:R-:W-:Y:S02]  /*1030*/  IMAD.MOV.U32 R18, RZ, RZ, R3 ;  /* 0x000000ffff127224 */ /* 0x000fe400078e0003 */
[----:B------:R-:W-:Y:S02]  /*1040*/  IMAD.MOV.U32 R24, RZ, RZ, R0 ;  /* 0x000000ffff187224 */ /* 0x000fe400078e0000 */
[----:B0-----:R-:W-:-:S05]  /*1050*/  IMAD.WIDE R4, R9, 0x4, R4 ;  /* 0x0000000409047825 */ /* 0x001fca00078e0204 */
[----:B------:R0:W-:Y:S01]  /*1060*/  STG.E desc[UR6][R4.64], R2 ;  /* 0x0000000204007986 */ /* 0x0001e2000c101906 */
[----:B------:R-:W-:Y:S05]  /*1070*/  BRA `(.L_x_15) ;  /* 0x00000000003c7947 */ /* 0x000fea0003800000 */
.L_x_12:
[----:B------:R-:W-:Y:S01]  /*1080*/  IMAD.MOV.U32 R24, RZ, RZ, R21 ;  /* 0x000000ffff187224 */ /* 0x000fe200078e0015 */
[----:B------:R-:W-:Y:S01]  /*1090*/  MOV R21, R20 ;  /* 0x0000001400157202 */ /* 0x000fe20000000f00 */
[----:B------:R-:W-:Y:S01]  /*10a0*/  IMAD.MOV.U32 R25, RZ, RZ, R0 ;  /* 0x000000ffff197224 */ /* 0x000fe200078e0000 */
[----:B------:R-:W-:Y:S01]  /*10b0*/  IADD3 R10, PT, PT, R10, 0x1, RZ ;  /* 0x000000010a0a7810 */ /* 0x000fe20007ffe0ff */
[----:B------:R-:W-:Y:S02]  /*10c0*/  IMAD.MOV.U32 R19, RZ, RZ, R5 ;  /* 0x000000ffff137224 */ /* 0x000fe400078e0005 */
[----:B------:R-:W-:Y:S02]  /*10d0*/  IMAD.MOV.U32 R18, RZ, RZ, R3 ;  /* 0x000000ffff127224 */ /* 0x000fe400078e0003 */
[----:B------:R-:W-:Y:S01]  /*10e0*/  IMAD.MOV.U32 R20, RZ, RZ, R6 ;  /* 0x000000ffff147224 */ /* 0x000fe200078e0006 */
[----:B------:R-:W-:Y:S06]  /*10f0*/  BRA `(.L_x_15) ;  /* 0x00000000001c7947 */ /* 0x000fec0003800000 */
.L_x_11:
[----:B------:R-:W-:Y:S01]  /*1100*/  IMAD.MOV.U32 R24, RZ, RZ, R21 ;  /* 0x000000ffff187224 */ /* 0x000fe200078e0015 */
[----:B------:R-:W-:Y:S01]  /*1110*/  MOV R19, R5 ;  /* 0x0000000500137202 */ /* 0x000fe20000000f00 */
[----:B------:R-:W-:Y:S02]  /*1120*/  IMAD.MOV.U32 R21, RZ, RZ, R20 ;  /* 0x000000ffff157224 */ /* 0x000fe400078e0014 */
[----:B------:R-:W-:Y:S02]  /*1130*/  VIADD R12, R12, 0x1 ;  /* 0x000000010c0c7836 */ /* 0x000fe40000000000 */
[----:B------:R-:W-:Y:S02]  /*1140*/  IMAD.MOV.U32 R25, RZ, RZ, R0 ;  /* 0x000000ffff197224 */ /* 0x000fe400078e0000 */
[----:B------:R-:W-:Y:S02]  /*1150*/  IMAD.MOV.U32 R18, RZ, RZ, R3 ;  /* 0x000000ffff127224 */ /* 0x000fe400078e0003 */
[----:B------:R-:W-:-:S07]  /*1160*/  IMAD.MOV.U32 R20, RZ, RZ, R6 ;  /* 0x000000ffff147224 */ /* 0x000fce00078e0006 */
.L_x_15:
[----:B------:R-:W-:Y:S05]  /*1170*/  BSYNC.RECONVERGENT B1 ;  /* 0x0000000000017941 */ /* 0x000fea0003800200 */
.L_x_5:
[----:B------:R-:W-:-:S05]  /*1180*/  VIADD R9, R9, 0x1 ;  /* 0x0000000109097836 */ /* 0x000fca0000000000 */
[----:B------:R-:W-:-:S13]  /*1190*/  ISETP.NE.AND P0, PT, R9, R26, PT ;  /* 0x0000001a0900720c */ /* 0x000fda0003f05270 */
[----:B------:R-:W-:Y:S05]  /*11a0*/  @P0 BRA `(.L_x_16) ;  /* 0xfffffff0005c0947 */ /* 0x000fea000383ffff */
.L_x_1:
[----:B------:R-:W-:Y:S05]  /*11b0*/  BSYNC.RECONVERGENT B0 ;  /* 0x0000000000007941 */ /* 0x000fea0003800200 */
.L_x_0:
[----:B------:R-:W1:Y:S01]  /*11c0*/  S2R R0, SR_LANEID ;  /* 0x0000000000007919 */ /* 0x000e620000000000 */
[----:B------:R-:W2:Y:S08]  /*11d0*/  REDUX.SUM UR5, R12 ;  /* 0x000000000c0573c4 */ /* 0x000eb0000000c000 */
[----:B0-----:R-:W0:Y:S01]  /*11e0*/  LDC.64 R2, c[0x0][0x3b0] ;  /* 0x0000ec00ff027b82 */ /* 0x001e220000000a00 */
[----:B------:R-:W-:Y:S01]  /*11f0*/  VOTEU.ANY UR4, UPT, PT ;  /* 0x0000000000047886 */ /* 0x000fe200038e0100 */
[----:B-----5:R-:W-:Y:S01]  /*1200*/  STG.E.64 desc[UR6][R14.64], R18 ;  /* 0x000000120e007986 */ /* 0x020fe2000c101b06 */
[----:B------:R-:W-:-:S03]  /*1210*/  UFLO.U32 UR4, UR4 ;  /* 0x00000004000472bd */ /* 0x000fc600080e0000 */
[----:B------:R-:W-:Y:S02]  /*1220*/  STG.E.64 desc[UR6][R14.64+0x8], R20 ;  /* 0x000008140e007986 */ /* 0x000fe4000c101b06 */
[----:B------:R-:W3:Y:S08]  /*1230*/  REDUX.SUM UR8, R11 ;  /* 0x000000000b0873c4 */ /* 0x000ef0000000c000 */
[----:B------:R-:W4:Y:S01]  /*1240*/  LDC.64 R4, c[0x0][0x3b8] ;  /* 0x0000ee00ff047b82 */ /* 0x000f220000000a00 */
[----:B------:R-:W-:Y:S04]  /*1250*/  STG.E.64 desc[UR6][R14.64+0x10], R24 ;  /* 0x000010180e007986 */ /* 0x000fe8000c101b06 */
[----:B------:R-:W-:Y:S03]  /*1260*/  STG.E.64 desc[UR6][R14.64+0x18], R22 ;  /* 0x000018160e007986 */ /* 0x000fe6000c101b06 */
[----:B------:R-:W0:Y:S08]  /*1270*/  REDUX.SUM UR9, R10 ;  /* 0x000000000a0973c4 */ /* 0x000e30000000c000 */
[----:B------:R-:W4:Y:S01]  /*1280*/  LDC.64 R6, c[0x0][0x3c0] ;  /* 0x0000f000ff067b82 */ /* 0x000f220000000a00 */
[----:B------:R-:W-:Y:S04]  /*1290*/  STG.E.64 desc[UR6][R14.64+0x28], R16 ;  /* 0x000028100e007986 */ /* 0x000fe8000c101b06 */
[----:B------:R-:W-:Y:S01]  /*12a0*/  STG.E desc[UR6][R14.64+0x20], R13 ;  /* 0x0000200d0e007986 */ /* 0x000fe2000c101906 */
[----:B--2---:R-:W-:-:S02]  /*12b0*/  MOV R9, UR5 ;  /* 0x0000000500097c02 */ /* 0x004fc40008000f00 */
[----:B-1----:R-:W-:Y:S01]  /*12c0*/  ISETP.EQ.U32.AND P0, PT, R0, UR4, PT ;  /* 0x0000000400007c0c */ /* 0x002fe2000bf02070 */
[----:B---3--:R-:W-:Y:S02]  /*12d0*/  IMAD.U32 R11, RZ, RZ, UR8 ;  /* 0x00000008ff0b7e24 */ /* 0x008fe4000f8e00ff */
[----:B0-----:R-:W-:-:S10]  /*12e0*/  IMAD.U32 R27, RZ, RZ, UR9 ;  /* 0x00000009ff1b7e24 */ /* 0x001fd4000f8e00ff */
[----:B------:R-:W-:Y:S04]  /*12f0*/  @P0 REDG.E.ADD.STRONG.GPU desc[UR6][R2.64], R9 ;  /* 0x000000090200098e */ /* 0x000fe8000c12e106 */
[----:B----4-:R-:W-:Y:S04]  /*1300*/  @P0 REDG.E.ADD.STRONG.GPU desc[UR6][R4.64], R11 ;  /* 0x0000000b0400098e */ /* 0x010fe8000c12e106 */
[----:B------:R-:W-:Y:S01]  /*1310*/  @P0 REDG.E.ADD.STRONG.GPU desc[UR6][R6.64], R27 ;  /* 0x0000001b0600098e */ /* 0x000fe2000c12e106 */
[----:B------:R-:W-:Y:S05]  /*1320*/  EXIT ;  /* 0x000000000000794d */ /* 0x000fea0003800000 */
        .weak           $__internal_0_$__cuda_sm20_rcp_rn_f32_slowpath
        .type           $__internal_0_$__cuda_sm20_rcp_rn_f32_slowpath,@function
        .size           $__internal_0_$__cuda_sm20_rcp_rn_f32_slowpath,($__internal_1_$__cuda_sm3x_div_rn_noftz_f32_slowpath - $__internal_0_$__cuda_sm20_rcp_rn_f32_slowpath)
$__internal_0_$__cuda_sm20_rcp_rn_f32_slowpath:
[----:B------:R-:W0:Y:S02]  /*1330*/  LDC R0, c[0x0][0x3a0] ;  /* 0x0000e800ff007b82 */ /* 0x000e240000000800 */
[----:B0-----:R-:W-:-:S05]  /*1340*/  IMAD.SHL.U32 R4, R0, 0x2, RZ ;  /* 0x0000000200047824 */ /* 0x001fca00078e00ff */
[----:B------:R-:W-:-:S04]  /*1350*/  SHF.R.U32.HI R3, RZ, 0x18, R4 ;  /* 0x00000018ff037819 */ /* 0x000fc80000011604 */
[----:B------:R-:W-:-:S13]  /*1360*/  ISETP.NE.U32.AND P0, PT, R3, RZ, PT ;  /* 0x000000ff0300720c */ /* 0x000fda0003f05070 */
[----:B------:R-:W-:Y:S05]  /*1370*/  @P0 BRA `(.L_x_17) ;  /* 0x0000000000280947 */ /* 0x000fea0003800000 */
[----:B------:R-:W-:-:S13]  /*1380*/  ISETP.NE.AND P0, PT, R4, RZ, PT ;  /* 0x000000ff0400720c */ /* 0x000fda0003f05270 */
[----:B------:R2:W3:Y:S01]  /*1390*/  @!P0 MUFU.RCP R3, R0 ;  /* 0x0000000000038308 */ /* 0x0004e20000001000 */
[----:B------:R-:W-:Y:S05]  /*13a0*/  @!P0 BRA `(.L_x_18) ;  /* 0x0000000000a48947 */ /* 0x000fea0003800000 */
[----:B------:R-:W-:-:S04]  /*13b0*/  FFMA R4, R0, 1.84467440737095516160e+19, RZ ;  /* 0x5f80000000047823 */ /* 0x000fc800000000ff */
[----:B---3--:R-:W2:Y:S02]  /*13c0*/  MUFU.RCP R3, R4 ;  /* 0x0000000400037308 */ /* 0x008ea40000001000 */
[----:B--2---:R-:W-:-:S04]  /*13d0*/  FFMA R0, R4, R3, -1 ;  /* 0xbf80000004007423 */ /* 0x004fc80000000003 */
[----:B------:R-:W-:-:S04]  /*13e0*/  FADD.FTZ R0, -R0, -RZ ;  /* 0x800000ff00007221 */ /* 0x000fc80000010100 */
[----:B------:R-:W-:-:S04]  /*13f0*/  FFMA R0, R3, R0, R3 ;  /* 0x0000000003007223 */ /* 0x000fc80000000003 */
[----:B------:R-:W-:Y:S01]  /*1400*/  FFMA R3, R0, 1.84467440737095516160e+19, RZ ;  /* 0x5f80000000037823 */ /* 0x000fe200000000ff */
[----:B------:R-:W-:Y:S06]  /*1410*/  BRA `(.L_x_18) ;  /* 0x0000000000887947 */ /* 0x000fec0003800000 */
.L_x_17:
[----:B------:R-:W-:-:S05]  /*1420*/  VIADD R4, R3, 0xffffff03 ;  /* 0xffffff0303047836 */ /* 0x000fca0000000000 */
[----:B------:R-:W-:-:S13]  /*1430*/  ISETP.GT.U32.AND P0, PT, R4, 0x1, PT ;  /* 0x000000010400780c */ /* 0x000fda0003f04070 */
[----:B------:R-:W-:Y:S05]  /*1440*/  @P0 BRA `(.L_x_19) ;  /* 0x0000000000780947 */ /* 0x000fea0003800000 */
[----:B------:R-:W-:Y:S01]  /*1450*/  LOP3.LUT R5, R0, 0x7fffff, RZ, 0xc0, !PT ;  /* 0x007fffff00057812 */ /* 0x000fe200078ec0ff */
[----:B------:R-:W-:-:S03]  /*1460*/  HFMA2 R11, -RZ, RZ, 0, 1.78813934326171875e-07 ;  /* 0x00000003ff0b7431 */ /* 0x000fc600000001ff */
[----:B------:R-:W-:-:S04]  /*1470*/  LOP3.LUT R5, R5, 0x3f800000, RZ, 0xfc, !PT ;  /* 0x3f80000005057812 */ /* 0x000fc800078efcff */
[----:B------:R-:W0:Y:S01]  /*1480*/  MUFU.RCP R6, R5 ;  /* 0x0000000500067308 */ /* 0x000e220000001000 */
[----:B------:R-:W-:Y:S01]  /*1490*/  SHF.L.U32 R10, R11, R4, RZ ;  /* 0x000000040b0a7219 */ /* 0x000fe200000006ff */
[----:B0-----:R-:W-:-:S04]  /*14a0*/  FFMA R7, R5, R6, -1 ;  /* 0xbf80000005077423 */ /* 0x001fc80000000006 */
[----:B------:R-:W-:-:S04]  /*14b0*/  FADD.FTZ R7, -R7, -RZ ;  /* 0x800000ff07077221 */ /* 0x000fc80000010100 */
[CCC-:B------:R-:W-:Y:S01]  /*14c0*/  FFMA.RM R8, R6.reuse, R7.reuse, R6.reuse ;  /* 0x0000000706087223 */ /* 0x1c0fe20000004006 */
[----:B------:R-:W-:-:S04]  /*14d0*/  FFMA.RP R7, R6, R7, R6 ;  /* 0x0000000706077223 */ /* 0x000fc80000008006 */
[C---:B------:R-:W-:Y:S02]  /*14e0*/  LOP3.LUT R6, R8.reuse, 0x7fffff, RZ, 0xc0, !PT ;  /* 0x007fffff08067812 */ /* 0x040fe400078ec0ff */
[----:B------:R-:W-:Y:S02]  /*14f0*/  FSETP.NEU.FTZ.AND P0, PT, R8, R7, PT ;  /* 0x000000070800720b */ /* 0x000fe40003f1d000 */
[----:B------:R-:W-:Y:S02]  /*1500*/  LOP3.LUT R7, R6, 0x800000, RZ, 0xfc, !PT ;  /* 0x0080000006077812 */ /* 0x000fe400078efcff */
[----:B------:R-:W-:Y:S02]  /*1510*/  SEL R6, RZ, 0xffffffff, !P0 ;  /* 0xffffffffff067807 */ /* 0x000fe40004000000 */
[----:B------:R-:W-:-:S03]  /*1520*/  LOP3.LUT R5, R10, R7, RZ, 0xc0, !PT ;  /* 0x000000070a057212 */ /* 0x000fc600078ec0ff */
[----:B------:R-:W-:Y:S01]  /*1530*/  IMAD.MOV R6, RZ, RZ, -R6 ;  /* 0x000000ffff067224 */ /* 0x000fe200078e0a06 */
[----:B------:R-:W-:-:S04]  /*1540*/  SHF.R.U32.HI R5, RZ, R4, R5 ;  /* 0x00000004ff057219 */ /* 0x000fc80000011605 */
[----:B------:R-:W-:Y:S02]  /*1550*/  LOP3.LUT P1, RZ, R6, R4, R7, 0xf8, !PT ;  /* 0x0000000406ff7212 */ /* 0x000fe4000782f807 */
[C---:B------:R-:W-:Y:S02]  /*1560*/  LOP3.LUT P0, RZ, R5.reuse, 0x1, RZ, 0xc0, !PT ;  /* 0x0000000105ff7812 */ /* 0x040fe4000780c0ff */
[----:B------:R-:W-:-:S04]  /*1570*/  LOP3.LUT P2, RZ, R5, 0x2, RZ, 0xc0, !PT ;  /* 0x0000000205ff7812 */ /* 0x000fc8000784c0ff */
[----:B------:R-:W-:Y:S02]  /*1580*/  PLOP3.LUT P0, PT, P0, P1, P2, 0xe0, 0x0 ;  /* 0x000000000000781c */ /* 0x000fe40000703c20 */
[----:B------:R-:W-:Y:S02]  /*1590*/  LOP3.LUT P1, RZ, R0, 0x7fffff, RZ, 0xc0, !PT ;  /* 0x007fffff00ff7812 */ /* 0x000fe4000782c0ff */
[----:B------:R-:W-:-:S05]  /*15a0*/  SEL R4, RZ, 0x1, !P0 ;  /* 0x00000001ff047807 */ /* 0x000fca0004000000 */
[----:B------:R-:W-:-:S05]  /*15b0*/  IMAD.MOV R4, RZ, RZ, -R4 ;  /* 0x000000ffff047224 */ /* 0x000fca00078e0a04 */
[----:B------:R-:W-:Y:S01]  /*15c0*/  ISETP.GE.AND P0, PT, R4, RZ, PT ;  /* 0x000000ff0400720c */ /* 0x000fe20003f06270 */
[----:B------:R-:W-:-:S05]  /*15d0*/  VIADD R4, R3, 0xffffff04 ;  /* 0xffffff0403047836 */ /* 0x000fca0000000000 */
[----:B------:R-:W-:-:S07]  /*15e0*/  SHF.R.U32.HI R3, RZ, R4, R7 ;  /* 0x00000004ff037219 */ /* 0x000fce0000011607 */
[----:B------:R-:W-:-:S05]  /*15f0*/  @!P0 VIADD R3, R3, 0x1 ;  /* 0x0000000103038836 */ /* 0x000fca0000000000 */
[----:B------:R-:W-:-:S04]  /*1600*/  @!P1 SHF.L.U32 R3, R3, 0x1, RZ ;  /* 0x0000000103039819 */ /* 0x000fc800000006ff */
[----:B------:R-:W-:Y:S01]  /*1610*/  LOP3.LUT R3, R3, 0x80000000, R0, 0xf8, !PT ;  /* 0x8000000003037812 */ /* 0x000fe200078ef800 */
[----:B------:R-:W-:Y:S06]  /*1620*/  BRA `(.L_x_18) ;  /* 0x0000000000047947 */ /* 0x000fec0003800000 */
.L_x_19:
[----:B------:R0:W1:Y:S02]  /*1630*/  MUFU.RCP R3, R0 ;  /* 0x0000000000037308 */ /* 0x0000640000001000 */
.L_x_18:
[----:B-1-3--:R-:W-:Y:S02]  /*1640*/  IMAD.MOV.U32 R8, RZ, RZ, R3 ;  /* 0x000000ffff087224 */ /* 0x00afe400078e0003 */
[----:B------:R-:W-:-:S04]  /*1650*/  IMAD.MOV.U32 R3, RZ, RZ, 0x0 ;  /* 0x00000000ff037424 */ /* 0x000fc800078e00ff */
[----:B0-2---:R-:W-:Y:S05]  /*1660*/  RET.REL.NODEC R2 `(_Z15generate_kernelP17curandStateXORWOWij4dim3jfffPiS2_S2_Pf) ;  /* 0xffffffe802647950 */ /* 0x005fea0003c3ffff */
        .weak           $__internal_1_$__cuda_sm3x_div_rn_noftz_f32_slowpath
        .type           $__internal_1_$__cuda_sm3x_div_rn_noftz_f32_slowpath,@function
        .size           $__internal_1_$__cuda_sm3x_div_rn_noftz_f32_slowpath,(.L_x_39 - $__internal_1_$__cuda_sm3x_div_rn_noftz_f32_slowpath)
$__internal_1_$__cuda_sm3x_div_rn_noftz_f32_slowpath:
[----:B------:R-:W0:Y:S08]  /*1670*/  LDC.64 R2, c[0x0][0x3a0] ;  /* 0x0000e800ff027b82 */ /* 0x000e300000000a00 */
[----:B------:R-:W1:Y:S08]  /*1680*/  LDC R7, c[0x0][0x3a4] ;  /* 0x0000e900ff077b82 */ /* 0x000e700000000800 */
[----:B------:R-:W2:Y:S01]  /*1690*/  LDC R10, c[0x0][0x3a0] ;  /* 0x0000e800ff0a7b82 */ /* 0x000ea20000000800 */
[----:B0-----:R-:W-:-:S02]  /*16a0*/  SHF.R.U32.HI R6, RZ, 0x17, R2 ;  /* 0x00000017ff067819 */ /* 0x001fc40000011602 */
[----:B------:R-:W-:Y:S02]  /*16b0*/  SHF.R.U32.HI R0, RZ, 0x17, R3 ;  /* 0x00000017ff007819 */ /* 0x000fe40000011603 */
[----:B------:R-:W-:Y:S02]  /*16c0*/  LOP3.LUT R6, R6, 0xff, RZ, 0xc0, !PT ;  /* 0x000000ff06067812 */ /* 0x000fe400078ec0ff */
[----:B------:R-:W-:-:S03]  /*16d0*/  LOP3.LUT R0, R0, 0xff, RZ, 0xc0, !PT ;  /* 0x000000ff00007812 */ /* 0x000fc600078ec0ff */
[----:B------:R-:W-:Y:S02]  /*16e0*/  VIADD R12, R6, 0xffffffff ;  /* 0xffffffff060c7836 */ /* 0x000fe40000000000 */
[----:B------:R-:W-:-:S03]  /*16f0*/  VIADD R11, R0, 0xffffffff ;  /* 0xffffffff000b7836 */ /* 0x000fc60000000000 */
[----:B------:R-:W-:-:S04]  /*1700*/  ISETP.GT.U32.AND P0, PT, R12, 0xfd, PT ;  /* 0x000000fd0c00780c */ /* 0x000fc80003f04070 */
[----:B------:R-:W-:-:S13]  /*1710*/  ISETP.GT.U32.OR P0, PT, R11, 0xfd, P0 ;  /* 0x000000fd0b00780c */ /* 0x000fda0000704470 */
[----:B------:R-:W-:Y:S01]  /*1720*/  @!P0 MOV R5, RZ ;  /* 0x000000ff00058202 */ /* 0x000fe20000000f00 */
[----:B-12---:R-:W-:Y:S06]  /*1730*/  @!P0 BRA `(.L_x_20) ;  /* 0x00000000005c8947 */ /* 0x006fec0003800000 */
[----:B------:R-:W-:Y:S02]  /*1740*/  FSETP.GTU.FTZ.AND P0, PT, |R3|, +INF , PT ;  /* 0x7f8000000300780b */ /* 0x000fe40003f1c200 */
[----:B------:R-:W-:-:S04]  /*1750*/  FSETP.GTU.FTZ.AND P1, PT, |R2|, +INF , PT ;  /* 0x7f8000000200780b */ /* 0x000fc80003f3c200 */
[----:B------:R-:W-:-:S13]  /*1760*/  PLOP3.LUT P0, PT, P0, P1, PT, 0xf8, 0x8f ;  /* 0x00000000008f781c */ /* 0x000fda0000703f70 */
[----:B------:R-:W-:Y:S05]  /*1770*/  @P0 BRA `(.L_x_21) ;  /* 0x0000000400440947 */ /* 0x000fea0003800000 */
[----:B------:R-:W-:-:S13]  /*1780*/  LOP3.LUT P0, RZ, R10, 0x7fffffff, R7, 0xc8, !PT ;  /* 0x7fffffff0aff7812 */ /* 0x000fda000780c807 */
[----:B------:R-:W-:Y:S05]  /*1790*/  @!P0 BRA `(.L_x_22) ;  /* 0x0000000400348947 */ /* 0x000fea0003800000 */
[C---:B------:R-:W-:Y:S02]  /*17a0*/  FSETP.NEU.FTZ.AND P2, PT, |R3|.reuse, +INF , PT ;  /* 0x7f8000000300780b */ /* 0x040fe40003f5d200 */
[----:B------:R-:W-:Y:S02]  /*17b0*/  FSETP.NEU.FTZ.AND P0, PT, |R2|, +INF , PT ;  /* 0x7f8000000200780b */ /* 0x000fe40003f1d200 */
[----:B------:R-:W-:-:S11]  /*17c0*/  FSETP.NEU.FTZ.AND P1, PT, |R3|, +INF , PT ;  /* 0x7f8000000300780b */ /* 0x000fd60003f3d200 */
[----:B------:R-:W-:Y:S05]  /*17d0*/  @!P0 BRA !P2, `(.L_x_22) ;  /* 0x0000000400248947 */ /* 0x000fea0005000000 */
[----:B------:R-:W-:-:S04]  /*17e0*/  LOP3.LUT P2, RZ, R7, 0x7fffffff, RZ, 0xc0, !PT ;  /* 0x7fffffff07ff7812 */ /* 0x000fc8000784c0ff */
[----:B------:R-:W-:-:S13]  /*17f0*/  PLOP3.LUT P0, PT, P0, P2, PT, 0x2f, 0xf2 ;  /* 0x0000000000f2781c */ /* 0x000fda0000704577 */
[----:B------:R-:W-:Y:S05]  /*1800*/  @P0 BRA `(.L_x_23) ;  /* 0x0000000400100947 */ /* 0x000fea0003800000 */
[----:B------:R-:W-:-:S04]  /*1810*/  LOP3.LUT P0, RZ, R10, 0x7fffffff, RZ, 0xc0, !PT ;  /* 0x7fffffff0aff7812 */ /* 0x000fc8000780c0ff */
[----:B------:R-:W-:-:S13]  /*1820*/  PLOP3.LUT P0, PT, P1, P0, PT, 0x2f, 0xf2 ;  /* 0x0000000000f2781c */ /* 0x000fda0000f00577 */
[----:B------:R-:W-:Y:S05]  /*1830*/  @P0 BRA `(.L_x_24) ;  /* 0x0000000000f80947 */ /* 0x000fea0003800000 */
[----:B------:R-:W-:Y:S02]  /*1840*/  ISETP.GE.AND P0, PT, R11, RZ, PT ;  /* 0x000000ff0b00720c */ /* 0x000fe40003f06270 */
[----:B------:R-:W-:-:S11]  /*1850*/  ISETP.GE.AND P1, PT, R12, RZ, PT ;  /* 0x000000ff0c00720c */ /* 0x000fd60003f26270 */
[----:B------:R-:W-:Y:S02]  /*1860*/  @P0 IMAD.MOV.U32 R5, RZ, RZ, RZ ;  /* 0x000000ffff050224 */ /* 0x000fe400078e00ff */
[----:B------:R-:W-:Y:S01]  /*1870*/  @!P0 FFMA R7, R3, 1.84467440737095516160e+19, RZ ;  /* 0x5f80000003078823 */ /* 0x000fe200000000ff */
[----:B------:R-:W-:Y:S02]  /*1880*/  @!P0 IMAD.MOV.U32 R5, RZ, RZ, -0x40 ;  /* 0xffffffc0ff058424 */ /* 0x000fe400078e00ff */
[----:B------:R-:W-:Y:S02]  /*1890*/  @!P1 FFMA R10, R2, 1.84467440737095516160e+19, RZ ;  /* 0x5f800000020a9823 */ /* 0x000fe400000000ff */
[----:B------:R-:W-:-:S07]  /*18a0*/  @!P1 VIADD R5, R5, 0x40 ;  /* 0x0000004005059836 */ /* 0x000fce0000000000 */
.L_x_20:
[----:B------:R-:W-:Y:S02]  /*18b0*/  LEA R3, R6, 0xc0800000, 0x17 ;  /* 0xc080000006037811 */ /* 0x000fe400078eb8ff */
[----:B------:R-:W-:-:S03]  /*18c0*/  IADD3 R2, PT, PT, R0, -0x7f, RZ ;  /* 0xffffff8100027810 */ /* 0x000fc60007ffe0ff */
[----:B------:R-:W-:Y:S01]  /*18d0*/  IMAD.IADD R3, R10, 0x1, -R3 ;  /* 0x000000010a037824 */ /* 0x000fe200078e0a03 */
[C---:B------:R-:W-:Y:S01]  /*18e0*/  IADD3 R6, PT, PT, R2.reuse, 0x7f, -R6 ;  /* 0x0000007f02067810 */ /* 0x040fe20007ffe806 */
[----:B------:R-:W-:Y:S02]  /*18f0*/  IMAD R0, R2, -0x800000, R7 ;  /* 0xff80000002007824 */ /* 0x000fe400078e0207 */
[----:B------:R-:W0:Y:S01]  /*1900*/  MUFU.RCP R10, R3 ;  /* 0x00000003000a7308 */ /* 0x000e220000001000 */
[----:B------:R-:W-:Y:S01]  /*1910*/  FADD.FTZ R11, -R3, -RZ ;  /* 0x800000ff030b7221 */ /* 0x000fe20000010100 */
[----:B------:R-:W-:-:S03]  /*1920*/  IMAD.IADD R5, R6, 0x1, R5 ;  /* 0x0000000106057824 */ /* 0x000fc600078e0205 */
[----:B0-----:R-:W-:-:S04]  /*1930*/  FFMA R27, R10, R11, 1 ;  /* 0x3f8000000a1b7423 */ /* 0x001fc8000000000b */
[----:B------:R-:W-:-:S04]  /*1940*/  FFMA R12, R10, R27, R10 ;  /* 0x0000001b0a0c7223 */ /* 0x000fc8000000000a */
[----:B------:R-:W-:-:S04]  /*1950*/  FFMA R7, R0, R12, RZ ;  /* 0x0000000c00077223 */ /* 0x000fc800000000ff */
[----:B------:R-:W-:-:S04]  /*1960*/  FFMA R10, R11, R7, R0 ;  /* 0x000000070b0a7223 */ /* 0x000fc80000000000 */
[----:B------:R-:W-:-:S04]  /*1970*/  FFMA R7, R12, R10, R7 ;  /* 0x0000000a0c077223 */ /* 0x000fc80000000007 */
[----:B------:R-:W-:-:S04]  /*1980*/  FFMA R10, R11, R7, R0 ;  /* 0x000000070b0a7223 */ /* 0x000fc80000000000 */
[----:B------:R-:W-:-:S05]  /*1990*/  FFMA R0, R12, R10, R7 ;  /* 0x0000000a0c007223 */ /* 0x000fca0000000007 */
[----:B------:R-:W-:-:S04]  /*19a0*/  SHF.R.U32.HI R2, RZ, 0x17, R0 ;  /* 0x00000017ff027819 */ /* 0x000fc80000011600 */
[----:B------:R-:W-:-:S05]  /*19b0*/  LOP3.LUT R2, R2, 0xff, RZ, 0xc0, !PT ;  /* 0x000000ff02027812 */ /* 0x000fca00078ec0ff */
[----:B------:R-:W-:-:S04]  /*19c0*/  IMAD.IADD R11, R2, 0x1, R5 ;  /* 0x00000001020b7824 */ /* 0x000fc800078e0205 */
[----:B------:R-:W-:-:S05]  /*19d0*/  VIADD R2, R11, 0xffffffff ;  /* 0xffffffff0b027836 */ /* 0x000fca0000000000 */
[----:B------:R-:W-:-:S13]  /*19e0*/  ISETP.GE.U32.AND P0, PT, R2, 0xfe, PT ;  /* 0x000000fe0200780c */ /* 0x000fda0003f06070 */
[----:B------:R-:W-:Y:S05]  /*19f0*/  @!P0 BRA `(.L_x_25) ;  /* 0x0000000000808947 */ /* 0x000fea0003800000 */
[----:B------:R-:W-:-:S13]  /*1a00*/  ISETP.GT.AND P0, PT, R11, 0xfe, PT ;  /* 0x000000fe0b00780c */ /* 0x000fda0003f04270 */
[----:B------:R-:W-:Y:S05]  /*1a10*/  @P0 BRA `(.L_x_26) ;  /* 0x00000000006c0947 */ /* 0x000fea0003800000 */
[----:B------:R-:W-:-:S13]  /*1a20*/  ISETP.GE.AND P0, PT, R11, 0x1, PT ;  /* 0x000000010b00780c */ /* 0x000fda0003f06270 */
[----:B------:R-:W-:Y:S05]  /*1a30*/  @P0 BRA `(.L_x_27) ;  /* 0x0000000000980947 */ /* 0x000fea0003800000 */
[----:B------:R-:W-:Y:S02]  /*1a40*/  ISETP.GE.AND P0, PT, R11, -0x18, PT ;  /* 0xffffffe80b00780c */ /* 0x000fe40003f06270 */
[----:B------:R-:W-:-:S11]  /*1a50*/  LOP3.LUT R0, R0, 0x80000000, RZ, 0xc0, !PT ;  /* 0x8000000000007812 */ /* 0x000fd600078ec0ff */
[----:B------:R-:W-:Y:S05]  /*1a60*/  @!P0 BRA `(.L_x_27) ;  /* 0x00000000008c8947 */ /* 0x000fea0003800000 */
[CCC-:B------:R-:W-:Y:S01]  /*1a70*/  FFMA.RZ R2, R12.reuse, R10.reuse, R7.reuse ;  /* 0x0000000a0c027223 */ /* 0x1c0fe2000000c007 */
[C---:B------:R-:W-:Y:S02]  /*1a80*/  VIADD R6, R11.reuse, 0x20 ;  /* 0x000000200b067836 */ /* 0x040fe40000000000 */
[-CC-:B------:R-:W-:Y:S01]  /*1a90*/  FFMA.RM R3, R12, R10.reuse, R7.reuse ;  /* 0x0000000a0c037223 */ /* 0x180fe20000004007 */
[C---:B------:R-:W-:Y:S02]  /*1aa0*/  ISETP.NE.AND P2, PT, R11.reuse, RZ, PT ;  /* 0x000000ff0b00720c */ /* 0x040fe40003f45270 */
[----:B------:R-:W-:Y:S01]  /*1ab0*/  LOP3.LUT R5, R2, 0x7fffff, RZ, 0xc0, !PT ;  /* 0x007fffff02057812 */ /* 0x000fe200078ec0ff */
[----:B------:R-:W-:Y:S01]  /*1ac0*/  FFMA.RP R2, R12, R10, R7 ;  /* 0x0000000a0c027223 */ /* 0x000fe20000008007 */
[----:B------:R-:W-:Y:S02]  /*1ad0*/  ISETP.NE.AND P1, PT, R11, RZ, PT ;  /* 0x000000ff0b00720c */ /* 0x000fe40003f25270 */
[----:B------:R-:W-:-:S02]  /*1ae0*/  LOP3.LUT R5, R5, 0x800000, RZ, 0xfc, !PT ;  /* 0x0080000005057812 */ /* 0x000fc400078efcff */
[----:B------:R-:W-:Y:S02]  /*1af0*/  IADD3 R7, PT, PT, -R11, RZ, RZ ;  /* 0x000000ff0b077210 */ /* 0x000fe40007ffe1ff */
[----:B------:R-:W-:Y:S02]  /*1b00*/  SHF.L.U32 R6, R5, R6, RZ ;  /* 0x0000000605067219 */ /* 0x000fe400000006ff */
[----:B------:R-:W-:Y:S02]  /*1b10*/  FSETP.NEU.FTZ.AND P0, PT, R2, R3, PT ;  /* 0x000000030200720b */ /* 0x000fe40003f1d000 */
[----:B------:R-:W-:Y:S02]  /*1b20*/  SEL R2, R7, RZ, P2 ;  /* 0x000000ff07027207 */ /* 0x000fe40001000000 */
[----:B------:R-:W-:Y:S02]  /*1b30*/  ISETP.NE.AND P1, PT, R6, RZ, P1 ;  /* 0x000000ff0600720c */ /* 0x000fe40000f25270 */
[----:B------:R-:W-:-:S02]  /*1b40*/  SHF.R.U32.HI R2, RZ, R2, R5 ;  /* 0x00000002ff027219 */ /* 0x000fc40000011605 */
[----:B------:R-:W-:Y:S02]  /*1b50*/  PLOP3.LUT P0, PT, P0, P1, PT, 0xf8, 0x8f ;  /* 0x00000000008f781c */ /* 0x000fe40000703f70 */
[----:B------:R-:W-:Y:S02]  /*1b60*/  SHF.R.U32.HI R6, RZ, 0x1, R2 ;  /* 0x00000001ff067819 */ /* 0x000fe40000011602 */
[----:B------:R-:W-:-:S04]  /*1b70*/  SEL R3, RZ, 0x1, !P0 ;  /* 0x00000001ff037807 */ /* 0x000fc80004000000 */
[----:B------:R-:W-:-:S04]  /*1b80*/  LOP3.LUT R3, R3, 0x1, R6, 0xf8, !PT ;  /* 0x0000000103037812 */ /* 0x000fc800078ef806 */
[----:B------:R-:W-:-:S05]  /*1b90*/  LOP3.LUT R3, R3, R2, RZ, 0xc0, !PT ;  /* 0x0000000203037212 */ /* 0x000fca00078ec0ff */
[----:B------:R-:W-:-:S05]  /*1ba0*/  IMAD.IADD R3, R6, 0x1, R3 ;  /* 0x0000000106037824 */ /* 0x000fca00078e0203 */
[----:B------:R-:W-:Y:S01]  /*1bb0*/  LOP3.LUT R0, R3, R0, RZ, 0xfc, !PT ;  /* 0x0000000003007212 */ /* 0x000fe200078efcff */
[----:B------:R-:W-:Y:S06]  /*1bc0*/  BRA `(.L_x_27) ;  /* 0x0000000000347947 */ /* 0x000fec0003800000 */
.L_x_26:
[----:B------:R-:W-:-:S04]  /*1bd0*/  LOP3.LUT R0, R0, 0x80000000, RZ, 0xc0, !PT ;  /* 0x8000000000007812 */ /* 0x000fc800078ec0ff */
[----:B------:R-:W-:Y:S01]  /*1be0*/  LOP3.LUT R0, R0, 0x7f800000, RZ, 0xfc, !PT ;  /* 0x7f80000000007812 */ /* 0x000fe200078efcff */
[----:B------:R-:W-:Y:S06]  /*1bf0*/  BRA `(.L_x_27) ;  /* 0x0000000000287947 */ /* 0x000fec0003800000 */
.L_x_25:
[----:B------:R-:W-:Y:S01]  /*1c00*/  IMAD R0, R5, 0x800000, R0 ;  /* 0x0080000005007824 */ /* 0x000fe200078e0200 */
[----:B------:R-:W-:Y:S06]  /*1c10*/  BRA `(.L_x_27) ;  /* 0x0000000000207947 */ /* 0x000fec0003800000 */
.L_x_24:
[----:B------:R-:W-:-:S04]  /*1c20*/  LOP3.LUT R0, R10, 0x80000000, R7, 0x48, !PT ;  /* 0x800000000a007812 */ /* 0x000fc800078e4807 */
[----:B------:R-:W-:Y:S01]  /*1c30*/  LOP3.LUT R0, R0, 0x7f800000, RZ, 0xfc, !PT ;  /* 0x7f80000000007812 */ /* 0x000fe200078efcff */
[----:B------:R-:W-:Y:S06]  /*1c40*/  BRA `(.L_x_27) ;  /* 0x0000000000147947 */ /* 0x000fec0003800000 */
.L_x_23:
[----:B------:R-:W-:Y:S01]  /*1c50*/  LOP3.LUT R0, R10, 0x80000000, R7, 0x48, !PT ;  /* 0x800000000a007812 */ /* 0x000fe200078e4807 */
[----:B------:R-:W-:Y:S06]  /*1c60*/  BRA `(.L_x_27) ;  /* 0x00000000000c7947 */ /* 0x000fec0003800000 */
.L_x_22:
[----:B------:R-:W0:Y:S01]  /*1c70*/  MUFU.RSQ R0, -QNAN ;  /* 0xffc0000000007908 */ /* 0x000e220000001400 */
[----:B------:R-:W-:Y:S05]  /*1c80*/  BRA `(.L_x_27) ;  /* 0x0000000000047947 */ /* 0x000fea0003800000 */
.L_x_21:
[----:B------:R-:W-:-:S07]  /*1c90*/  FADD.FTZ R0, R3, R2 ;  /* 0x0000000203007221 */ /* 0x000fce0000010000 */
.L_x_27:
[----:B------:R-:W-:-:S04]  /*1ca0*/  IMAD.MOV.U32 R5, RZ, RZ, 0x0 ;  /* 0x00000000ff057424 */ /* 0x000fc800078e00ff */
[----:B0-----:R-:W-:Y:S05]  /*1cb0*/  RET.REL.NODEC R4 `(_Z15generate_kernelP17curandStateXORWOWij4dim3jfffPiS2_S2_Pf) ;  /* 0xffffffe004d07950 */ /* 0x001fea0003c3ffff */
.L_x_28:
[----:B------:R-:W-:-:S00]  /*1cc0*/  BRA `(.L_x_28) ;  /* 0xfffffffc00fc7947 */ /* 0x000fc0000383ffff */
[----:B------:R-:W-:-:S00]  /*1cd0*/  NOP ;  /* 0x0000000000007918 */ /* 0x000fc00000000000 */
        /* <DEDUP_REMOVED lines=10> */
.L_x_39:


//--------------------- .text._Z12setup_kernelP17curandStateXORWOW --------------------------
	.section	.text._Z12setup_kernelP17curandStateXORWOW,"ax",@progbits
	.align	128
        .global         _Z12setup_kernelP17curandStateXORWOW
        .type           _Z12setup_kernelP17curandStateXORWOW,@function
        .size           _Z12setup_kernelP17curandStateXORWOW,(.L_x_41 - _Z12setup_kernelP17curandStateXORWOW)
        .other          _Z12setup_kernelP17curandStateXORWOW,@"STO_CUDA_ENTRY STV_DEFAULT"
_Z12setup_kernelP17curandStateXORWOW:
.text._Z12setup_kernelP17curandStateXORWOW:
[----:B------:R-:W-:Y:S01]  /*0000*/  LDC R1, c[0x0][0x37c] ;  /* 0x0000df00ff017b82 */ /* 0x000fe20000000800 */
[----:B------:R-:W0:Y:S07]  /*0010*/  S2R R11, SR_TID.X ;  /* 0x00000000000b7919 */ /* 0x000e2e0000002100 */
[----:B------:R-:W1:Y:S01]  /*0020*/  LDC.64 R2, c[0x0][0x380] ;  /* 0x0000e000ff027b82 */ /* 0x000e620000000a00 */
[----:B------:R-:W2:Y:S01]  /*0030*/  LDCU.64 UR4, c[0x0][0x358] ;  /* 0x00006b00ff0477ac */ /* 0x000ea20008000a00 */
[----:B------:R-:W-:Y:S01]  /*0040*/  IMAD.MOV.U32 R4, RZ, RZ, 0x3198c20f ;  /* 0x3198c20fff047424 */ /* 0x000fe200078e00ff */
[----:B------:R-:W0:Y:S01]  /*0050*/  S2R R0, SR_CTAID.X ;  /* 0x0000000000007919 */ /* 0x000e220000002500 */
[----:B------:R-:W-:Y:S01]  /*0060*/  IMAD.MOV.U32 R5, RZ, RZ, 0x5efdb30c ;  /* 0x5efdb30cff057424 */ /* 0x000fe200078e00ff */
[----:B------:R-:W-:Y:S01]  /*0070*/  BSSY.RECONVERGENT B0, `(.L_x_29) ;  /* 0x00000e3000007945 */ /* 0x000fe20003800200 */
[----:B------:R-:W-:-:S02]  /*0080*/  IMAD.MOV.U32 R6, RZ, RZ, 0x423bb012 ;  /* 0x423bb012ff067424 */ /* 0x000fc400078e00ff */
[----:B------:R-:W-:Y:S02]  /*0090*/  IMAD.MOV.U32 R7, RZ, RZ, -0x75bd8fc ;  /* 0xf8a42704ff077424 */ /* 0x000fe400078e00ff */
[----:B------:R-:W-:Y:S02]  /*00a0*/  IMAD.MOV.U32 R8, RZ, RZ, -0x23270784 ;  /* 0xdcd8f87cff087424 */ /* 0x000fe400078e00ff */
[----:B------:R-:W-:Y:S02]  /*00b0*/  IMAD.MOV.U32 R9, RZ, RZ, 0x57fa2510 ;  /* 0x57fa2510ff097424 */ /* 0x000fe400078e00ff */
[----:B0-----:R-:W-:-:S04]  /*00c0*/  IMAD R11, R0, 0x40, R11 ;  /* 0x00000040000b7824 */ /* 0x001fc800078e020b */
[C---:B-1----:R-:W-:Y:S01]  /*00d0*/  IMAD.WIDE R2, R11.reuse, 0x30, R2 ;  /* 0x000000300b027825 */ /* 0x042fe200078e0202 */
[----:B------:R-:W-:-:S04]  /*00e0*/  ISETP.NE.AND P0, PT, R11, RZ, PT ;  /* 0x000000ff0b00720c */ /* 0x000fc80003f05270 */
[----:B--2---:R0:W-:Y:S04]  /*00f0*/  STG.E.64 desc[UR4][R2.64], R4 ;  /* 0x0000000402007986 */ /* 0x0041e8000c101b04 */
[----:B------:R0:W-:Y:S04]  /*0100*/  STG.E.64 desc[UR4][R2.64+0x8], R6 ;  /* 0x0000080602007986 */ /* 0x0001e8000c101b04 */
[----:B------:R0:W-:Y:S01]  /*0110*/  STG.E.64 desc[UR4][R2.64+0x10], R8 ;  /* 0x0000100802007986 */ /* 0x0001e2000c101b04 */
[----:B------:R-:W-:Y:S05]  /*0120*/  @!P0 BRA `(.L_x_30) ;  /* 0x0000000c005c8947 */ /* 0x000fea0003800000 */
[----:B------:R-:W-:Y:S01]  /*0130*/  SHF.R.S32.HI R10, RZ, 0x1f, R11 ;  /* 0x0000001fff0a7819 */ /* 0x000fe2000001140b */
[----:B------:R-:W-:-:S07]  /*0140*/  IMAD.MOV.U32 R12, RZ, RZ, RZ ;  /* 0x000000ffff0c7224 */ /* 0x000fce00078e00ff */
.L_x_36:
[----:B0-----:R-:W-:Y:S01]  /*0150*/  LOP3.LUT R2, R11, 0x3, RZ, 0xc0, !PT ;  /* 0x000000030b027812 */ /* 0x001fe200078ec0ff */
[----:B------:R-:W-:Y:S03]  /*0160*/  BSSY.RECONVERGENT B1, `(.L_x_31) ;  /* 0x00000cd000017945 */ /* 0x000fe60003800200 */
[----:B------:R-:W-:-:S04]  /*0170*/  ISETP.NE.U32.AND P0, PT, R2, RZ, PT ;  /* 0x000000ff0200720c */ /* 0x000fc80003f05070 */
[----:B------:R-:W-:-:S13]  /*0180*/  ISETP.NE.AND.EX P0, PT, RZ, RZ, PT, P0 ;  /* 0x000000ffff00720c */ /* 0x000fda0003f05300 */
[----:B------:R-:W-:Y:S05]  /*0190*/  @!P0 BRA `(.L_x_32) ;  /* 0x0000000c00248947 */ /* 0x000fea0003800000 */
[----:B------:R-:W0:Y:S01]  /*01a0*/  LDC.64 R4, c[0x4][RZ] ;  /* 0x01000000ff047b82 */ /* 0x000e220000000a00 */
[----:B------:R-:W-:Y:S02]  /*01b0*/  IMAD.MOV.U32 R13, RZ, RZ, RZ ;  /* 0x000000ffff0d7224 */ /* 0x000fe400078e00ff */
[----:B0-----:R-:W-:-:S07]  /*01c0*/  IMAD.WIDE.U32 R4, R12, 0xc80, R4 ;  /* 0x00000c800c047825 */ /* 0x001fce00078e0004 */
.L_x_35:
[----:B0-----:R-:W-:Y:S01]  /*01d0*/  IMAD.MOV.U32 R14, RZ, RZ, RZ ;  /* 0x000000ffff0e7224 */ /* 0x001fe200078e00ff */
[----:B------:R-:W-:Y:S01]  /*01e0*/  CS2R R6, SRZ ;  /* 0x0000000000067805 */ /* 0x000fe2000001ff00 */
[----:B------:R-:W-:Y:S01]  /*01f0*/  IMAD.MOV.U32 R16, RZ, RZ, RZ ;  /* 0x000000ffff107224 */ /* 0x000fe200078e00ff */
[----:B------:R-:W-:-:S07]  /*0200*/  CS2R R2, SRZ ;  /* 0x0000000000027805 */ /* 0x000fce000001ff00 */
.L_x_34:
[----:B------:R-:W0:Y:S01]  /*0210*/  S2R R15, SR_TID.X ;  /* 0x00000000000f7919 */ /* 0x000e220000002100 */
[----:B------:R-:W1:Y:S01]  /*0220*/  LDC.64 R8, c[0x0][0x380] ;  /* 0x0000e000ff087b82 */ /* 0x000e620000000a00 */
[----:B0-----:R-:W-:-:S04]  /*0230*/  IMAD R17, R0, 0x40, R15 ;  /* 0x0000004000117824 */ /* 0x001fc800078e020f */
[----:B-1----:R-:W-:-:S04]  /*0240*/  IMAD.WIDE R8, R17, 0x30, R8 ;  /* 0x0000003011087825 */ /* 0x002fc800078e0208 */
[----:B------:R-:W-:-:S05]  /*0250*/  IMAD.WIDE.U32 R8, R16, 0x4, R8 ;  /* 0x0000000410087825 */ /* 0x000fca00078e0008 */
[----:B------:R0:W5:Y:S01]  /*0260*/  LDG.E R17, desc[UR4][R8.64+0x4] ;  /* 0x0000040408117981 */ /* 0x000162000c1e1900 */
[----:B------:R-:W-:-:S07]  /*0270*/  IMAD.MOV.U32 R18, RZ, RZ, RZ ;  /* 0x000000ffff127224 */ /* 0x000fce00078e00ff */
.L_x_33:
[----:B-----5:R-:W-:Y:S01]  /*0280*/  SHF.R.U32.HI R22, RZ, R18, R17 ;  /* 0x00000012ff167219 */ /* 0x020fe20000011611 */
[----:B0-----:R-:W-:-:S03]  /*0290*/  IMAD.SHL.U32 R9, R16, 0x20, RZ ;  /* 0x0000002010097824 */ /* 0x001fc600078e00ff */
[----:B------:R-:W-:Y:S01]  /*02a0*/  LOP3.LUT R19, R22, 0x1, RZ, 0xc0, !PT ;  /* 0x0000000116137812 */ /* 0x000fe200078ec0ff */
[----:B------:R-:W-:-:S03]  /*02b0*/  IMAD.IADD R8, R9, 0x1, R18 ;  /* 0x0000000109087824 */ /* 0x000fc600078e0212 */
[----:B------:R-:W-:Y:S01]  /*02c0*/  ISETP.NE.U32.AND P0, PT, R19, 0x1, PT ;  /* 0x000000011300780c */ /* 0x000fe20003f05070 */
[----:B------:R-:W-:-:S03]  /*02d0*/  IMAD R9, R8, 0x5, RZ ;  /* 0x0000000508097824 */ /* 0x000fc600078e02ff */
[----:B------:R-:W-:Y:S01]  /*02e0*/  R2P PR, R22, 0x7e ;  /* 0x0000007e16007804 */ /* 0x000fe20000000000 */
[----:B------:R-:W-:-:S08]  /*02f0*/  IMAD.WIDE.U32 R8, R9, 0x4, R4 ;  /* 0x0000000409087825 */ /* 0x000fd000078e0004 */
[----:B------:R-:W2:Y:S04]  /*0300*/  @!P0 LDG.E R19, desc[UR4][R8.64] ;  /* 0x0000000408138981 */ /* 0x000ea8000c1e1900 */
[----:B------:R-:W3:Y:S04]  /*0310*/  @!P0 LDG.E R20, desc[UR4][R8.64+0x10] ;  /* 0x0000100408148981 */ /* 0x000ee8000c1e1900 */
[----:B------:R-:W4:Y:S04]  /*0320*/  @P1 LDG.E R21, desc[UR4][R8.64+0x14] ;  /* 0x0000140408151981 */ /* 0x000f28000c1e1900 */
[----:B------:R-:W4:Y:S04]  /*0330*/  @P2 LDG.E R23, desc[UR4][R8.64+0x28] ;  /* 0x0000280408172981 */ /* 0x000f28000c1e1900 */
[----:B------:R-:W4:Y:S04]  /*0340*/  @P1 LDG.E R24, desc[UR4][R8.64+0x24] ;  /* 0x0000240408181981 */ /* 0x000f28000c1e1900 */
[----:B------:R-:W4:Y:S04]  /*0350*/  @P2 LDG.E R26, desc[UR4][R8.64+0x38] ;  /* 0x00003804081a2981 */ /* 0x000f28000c1e1900 */
[----:B------:R-:W4:Y:S04]  /*0360*/  @P3 LDG.E R25, desc[UR4][R8.64+0x3c] ;  /* 0x00003c0408193981 */ /* 0x000f28000c1e1900 */
[----:B------:R-:W4:Y:S01]  /*0370*/  @P4 LDG.E R27, desc[UR4][R8.64+0x50] ;  /* 0x00005004081b4981 */ /* 0x000f22000c1e1900 */
[----:B--2---:R-:W-:-:S03]  /*0380*/  @!P0 LOP3.LUT R14, R14, R19, RZ, 0x3c, !PT ;  /* 0x000000130e0e8212 */ /* 0x004fc600078e3cff */
[----:B------:R-:W2:Y:S01]  /*0390*/  @!P0 LDG.E R19, desc[UR4][R8.64+0x4] ;  /* 0x0000040408138981 */ /* 0x000ea2000c1e1900 */
[----:B---3--:R-:W-:-:S03]  /*03a0*/  @!P0 LOP3.LUT R7, R7, R20, RZ, 0x3c, !PT ;  /* 0x0000001407078212 */ /* 0x008fc600078e3cff */
[----:B------:R-:W3:Y:S01]  /*03b0*/  @!P0 LDG.E R20, desc[UR4][R8.64+0x8] ;  /* 0x0000080408148981 */ /* 0x000ee2000c1e1900 */
[----:B----4-:R-:W-:-:S03]  /*03c0*/  @P1 LOP3.LUT R14, R14, R21, RZ, 0x3c, !PT ;  /* 0x000000150e0e1212 */ /* 0x010fc600078e3cff */
[----:B------:R-:W4:Y:S01]  /*03d0*/  @!P0 LDG.E R21, desc[UR4][R8.64+0xc] ;  /* 0x00000c0408158981 */ /* 0x000f22000c1e1900 */
[----:B------:R-:W-:-:S03]  /*03e0*/  @P2 LOP3.LUT R14, R14, R23, RZ, 0x3c, !PT ;  /* 0x000000170e0e2212 */ /* 0x000fc600078e3cff */
[----:B------:R-:W4:Y:S01]  /*03f0*/  @P1 LDG.E R23, desc[UR4][R8.64+0x18] ;  /* 0x0000180408171981 */ /* 0x000f22000c1e1900 */
[----:B------:R-:W-:-:S03]  /*0400*/  @P1 LOP3.LUT R7, R7, R24, RZ, 0x3c, !PT ;  /* 0x0000001807071212 */ /* 0x000fc600078e3cff */
[----:B------:R-:W4:Y:S01]  /*0410*/  @P2 LDG.E R24, desc[UR4][R8.64+0x30] ;  /* 0x0000300408182981 */ /* 0x000f22000c1e1900 */
[----:B--2---:R-:W-:-:S03]  /*0420*/  @!P0 LOP3.LUT R2, R2, R19, RZ, 0x3c, !PT ;  /* 0x0000001302028212 */ /* 0x004fc600078e3cff */
[----:B------:R-:W2:Y:S01]  /*0430*/  @P1 LDG.E R19, desc[UR4][R8.64+0x20] ;  /* 0x0000200408131981 */ /* 0x000ea2000c1e1900 */
[----:B---3--:R-:W-:-:S03]  /*0440*/  @!P0 LOP3.LUT R3, R3, R20, RZ, 0x3c, !PT ;  /* 0x0000001403038212 */ /* 0x008fc600078e3cff */
[----:B------:R-:W3:Y:S01]  /*0450*/  @P1 LDG.E R20, desc[UR4][R8.64+0x1c] ;  /* 0x00001c0408141981 */ /* 0x000ee2000c1e1900 */
[----:B----4-:R-:W-:-:S03]  /*0460*/  @!P0 LOP3.LUT R6, R6, R21, RZ, 0x3c, !PT ;  /* 0x0000001506068212 */ /* 0x010fc600078e3cff */
[----:B------:R-:W4:Y:S01]  /*0470*/  @P2 LDG.E R21, desc[UR4][R8.64+0x2c] ;  /* 0x00002c0408152981 */ /* 0x000f22000c1e1900 */
[----:B------:R-:W-:-:S03]  /*0480*/  @P1 LOP3.LUT R2, R2, R23, RZ, 0x3c, !PT ;  /* 0x0000001702021212 */ /* 0x000fc600078e3cff */
[----:B------:R-:W4:Y:S01]  /*0490*/  @P2 LDG.E R23, desc[UR4][R8.64+0x34] ;  /* 0x0000340408172981 */ /* 0x000f22000c1e1900 */
[----:B------:R-:W-:-:S03]  /*04a0*/  @P2 LOP3.LUT R7, R7, R26, RZ, 0x3c, !PT ;  /* 0x0000001a07072212 */ /* 0x000fc600078e3cff */
[----:B------:R-:W4:Y:S01]  /*04b0*/  @P3 LDG.E R26, desc[UR4][R8.64+0x4c] ;  /* 0x00004c04081a3981 */ /* 0x000f22000c1e1900 */
[----:B------:R-:W-:-:S03]  /*04c0*/  @P3 LOP3.LUT R14, R14, R25, RZ, 0x3c, !PT ;  /* 0x000000190e0e3212 */ /* 0x000fc600078e3cff */
[----:B------:R-:W4:Y:S01]  /*04d0*/  @P5 LDG.E R25, desc[UR4][R8.64+0x64] ;  /* 0x0000640408195981 */ /* 0x000f22000c1e1900 */
[----:B--2---:R-:W-:-:S03]  /*04e0*/  @P1 LOP3.LUT R6, R6, R19, RZ, 0x3c, !PT ;  /* 0x0000001306061212 */ /* 0x004fc600078e3cff */
[----:B------:R-:W2:Y:S01]  /*04f0*/  @P3 LDG.E R19, desc[UR4][R8.64+0x40] ;  /* 0x0000400408133981 */ /* 0x000ea2000c1e1900 */
[----:B---3--:R-:W-:-:S03]  /*0500*/  @P1 LOP3.LUT R3, R3, R20, RZ, 0x3c, !PT ;  /* 0x0000001403031212 */ /* 0x008fc600078e3cff */
[----:B------:R-:W3:Y:S01]  /*0510*/  @P3 LDG.E R20, desc[UR4][R8.64+0x44] ;  /* 0x0000440408143981 */ /* 0x000ee2000c1e1900 */
[----:B------:R-:W-:-:S03]  /*0520*/  @P2 LOP3.LUT R3, R3, R24, RZ, 0x3c, !PT ;  /* 0x0000001803032212 */ /* 0x000fc600078e3cff */
[----:B------:R-:W3:Y:S01]  /*0530*/  @P4 LDG.E R24, desc[UR4][R8.64+0x58] ;  /* 0x0000580408184981 */ /* 0x000ee2000c1e1900 */
[----:B----4-:R-:W-:Y:S02]  /*0540*/  @P2 LOP3.LUT R2, R2, R21, RZ, 0x3c, !PT ;  /* 0x0000001502022212 */ /* 0x010fe400078e3cff */
[----:B------:R-:W-:Y:S01]  /*0550*/  @P2 LOP3.LUT R6, R6, R23, RZ, 0x3c, !PT ;  /* 0x0000001706062212 */ /* 0x000fe200078e3cff */
[----:B------:R-:W4:Y:S04]  /*0560*/  @P3 LDG.E R21, desc[UR4][R8.64+0x48] ;  /* 0x0000480408153981 */ /* 0x000f28000c1e1900 */
[----:B------:R-:W4:Y:S01]  /*0570*/  @P4 LDG.E R23, desc[UR4][R8.64+0x54] ;  /* 0x0000540408174981 */ /* 0x000f22000c1e1900 */
[----:B------:R-:W-:Y:S02]  /*0580*/  @P4 LOP3.LUT R14, R14, R27, RZ, 0x3c, !PT ;  /* 0x0000001b0e0e4212 */ /* 0x000fe400078e3cff */
[----:B------:R-:W-:-:S02]  /*0590*/  @P3 LOP3.LUT R7, R7, R26, RZ, 0x3c, !PT ;  /* 0x0000001a07073212 */ /* 0x000fc400078e3cff */
        /* <DEDUP_REMOVED lines=9> */
[----:B----4-:R-:W-:-:S03]  /*0630*/  @P3 LOP3.LUT R6, R6, R21, RZ, 0x3c, !PT ;  /* 0x0000001506063212 */ /* 0x010fc600078e3cff */
[----:B------:R-:W4:Y:S01]  /*0640*/  @P5 LDG.E R21, desc[UR4][R8.64+0x68] ;  /* 0x0000680408155981 */ /* 0x000f22000c1e1900 */
[----:B------:R-:W-:-:S03]  /*0650*/  @P4 LOP3.LUT R2, R2, R23, RZ, 0x3c, !PT ;  /* 0x0000001702024212 */ /* 0x000fc600078e3cff */
[----:B------:R-:W4:Y:S01]  /*0660*/  @P5 LDG.E R23, desc[UR4][R8.64+0x70] ;  /* 0x0000700408175981 */ /* 0x000f22000c1e1900 */
[----:B------:R-:W-:Y:S02]  /*0670*/  LOP3.LUT P0, RZ, R22, 0x80, RZ, 0xc0, !PT ;  /* 0x0000008016ff7812 */ /* 0x000fe4000780c0ff */
[----:B------:R-:W-:Y:S02]  /*0680*/  @P4 LOP3.LUT R7, R7, R26, RZ, 0x3c, !PT ;  /* 0x0000001a07074212 */ /* 0x000fe400078e3cff */
[----:B------:R-:W-:Y:S02]  /*0690*/  @P6 LOP3.LUT R14, R14, R25, RZ, 0x3c, !PT ;  /* 0x000000190e0e6212 */ /* 0x000fe400078e3cff */
[----:B------:R-:W4:Y:S07]  /*06a0*/  @P6 LDG.E R25, desc[UR4][R8.64+0x7c] ;  /* 0x00007c0408196981 */ /* 0x000f2e000c1e1900 */
[----:B------:R-:W4:Y:S04]  /*06b0*/  @P0 LDG.E R27, desc[UR4][R8.64+0x8c] ;  /* 0x00008c04081b0981 */ /* 0x000f28000c1e1900 */
[----:B------:R-:W4:Y:S04]  /*06c0*/  @P0 LDG.E R26, desc[UR4][R8.64+0x94] ;  /* 0x00009404081a0981 */ /* 0x000f28000c1e1900 */
        /* <DEDUP_REMOVED lines=11> */
[----:B------:R-:W-:Y:S02]  /*0780*/  @P6 LOP3.LUT R2, R2, R25, RZ, 0x3c, !PT ;  /* 0x0000001902026212 */ /* 0x000fe400078e3cff */
[----:B------:R-:W-:Y:S02]  /*0790*/  @P0 LOP3.LUT R14, R14, R27, RZ, 0x3c, !PT ;  /* 0x0000001b0e0e0212 */ /* 0x000fe400078e3cff */
[----:B--2---:R-:W-:Y:S02]  /*07a0*/  @P6 LOP3.LUT R6, R6, R19, RZ, 0x3c, !PT ;  /* 0x0000001306066212 */ /* 0x004fe400078e3cff */
[----:B---3--:R-:W-:Y:S02]  /*07b0*/  @P6 LOP3.LUT R3, R3, R20, RZ, 0x3c, !PT ;  /* 0x0000001403036212 */ /* 0x008fe400078e3cff */
[----:B------:R-:W-:Y:S02]  /*07c0*/  @P6 LOP3.LUT R7, R7, R24, RZ, 0x3c, !PT ;  /* 0x0000001807076212 */ /* 0x000fe400078e3cff */
[----:B------:R-:W-:-:S02]  /*07d0*/  @P0 LOP3.LUT R3, R3, R26, RZ, 0x3c, !PT ;  /* 0x0000001a03030212 */ /* 0x000fc400078e3cff */
[----:B----4-:R-:W-:Y:S02]  /*07e0*/  @P0 LOP3.LUT R2, R2, R21, RZ, 0x3c, !PT ;  /* 0x0000001502020212 */ /* 0x010fe400078e3cff */
[----:B------:R-:W-:Y:S02]  /*07f0*/  @P0 LOP3.LUT R7, R7, R28, RZ, 0x3c, !PT ;  /* 0x0000001c07070212 */ /* 0x000fe400078e3cff */
[----:B------:R-:W-:Y:S02]  /*0800*/  @P0 LOP3.LUT R6, R6, R23, RZ, 0x3c, !PT ;  /* 0x0000001706060212 */ /* 0x000fe400078e3cff */
[----:B------:R-:W-:-:S13]  /*0810*/  R2P PR, R22.B1, 0x7f ;  /* 0x0000007f16007804 */ /* 0x000fda0000001000 */
[----:B------:R-:W2:Y:S04]  /*0820*/  @P0 LDG.E R19, desc[UR4][R8.64+0xa0] ;  /* 0x0000a00408130981 */ /* 0x000ea8000c1e1900 */
[----:B------:R-:W3:Y:S04]  /*0830*/  @P1 LDG.E R23, desc[UR4][R8.64+0xb4] ;  /* 0x0000b40408171981 */ /* 0x000ee8000c1e1900 */
[----:B------:R-:W4:Y:S04]  /*0840*/  @P0 LDG.E R21, desc[UR4][R8.64+0xa4] ;  /* 0x0000a40408150981 */ /* 0x000f28000c1e1900 */
[----:B------:R-:W4:Y:S04]  /*0850*/  @P2 LDG.E R25, desc[UR4][R8.64+0xc8] ;  /* 0x0000c80408192981 */ /* 0x000f28000c1e1900 */
[----:B------:R-:W4:Y:S04]  /*0860*/  @P3 LDG.E R27, desc[UR4][R8.64+0xdc] ;  /* 0x0000dc04081b3981 */ /* 0x000f28000c1e1900 */
[----:B------:R-:W4:Y:S04]  /*0870*/  @P0 LDG.E R20, desc[UR4][R8.64+0xa8] ;  /* 0x0000a80408140981 */ /* 0x000f28000c1e1900 */
[----:B------:R-:W4:Y:S04]  /*0880*/  @P0 LDG.E R24, desc[UR4][R8.64+0xb0] ;  /* 0x0000b00408180981 */ /* 0x000f28000c1e1900 */
[----:B------:R-:W4:Y:S04]  /*0890*/  @P4 LDG.E R29, desc[UR4][R8.64+0xf0] ;  /* 0x0000f004081d4981 */ /* 0x000f28000c1e1900 */
[----:B------:R-:W4:Y:S01]  /*08a0*/  @P1 LDG.E R26, desc[UR4][R8.64+0xc4] ;  /* 0x0000c404081a1981 */ /* 0x000f22000c1e1900 */
[----:B--2---:R-:W-:-:S03]  /*08b0*/  @P0 LOP3.LUT R14, R14, R19, RZ, 0x3c, !PT ;  /* 0x000000130e0e0212 */ /* 0x004fc600078e3cff */
[----:B------:R-:W2:Y:S01]  /*08c0*/  @P0 LDG.E R19, desc[UR4][R8.64+0xac] ;  /* 0x0000ac0408130981 */ /* 0x000ea2000c1e1900 */
[----:B---3--:R-:W-:-:S03]  /*08d0*/  @P1 LOP3.LUT R14, R14, R23, RZ, 0x3c, !PT ;  /* 0x000000170e0e1212 */ /* 0x008fc600078e3cff */
[----:B------:R-:W3:Y:S01]  /*08e0*/  @P1 LDG.E R23, desc[UR4][R8.64+0xc0] ;  /* 0x0000c00408171981 */ /* 0x000ee2000c1e1900 */
[----:B----4-:R-:W-:-:S03]  /*08f0*/  @P0 LOP3.LUT R2, R2, R21, RZ, 0x3c, !PT ;  /* 0x0000001502020212 */ /* 0x010fc600078e3cff */
[----:B------:R-:W4:Y:S01]  /*0900*/  @P1 LDG.E R21, desc[UR4][R8.64+0xb8] ;  /* 0x0000b80408151981 */ /* 0x000f22000c1e1900 */
[----:B------:R-:W-:-:S03]  /*0910*/  @P2 LOP3.LUT R14, R14, R25, RZ, 0x3c, !PT ;  /* 0x000000190e0e2212 */ /* 0x000fc600078e3cff */
[----:B------:R-:W4:Y:S01]  /*0920*/  @P5 LDG.E R25, desc[UR4][R8.64+0x104] ;  /* 0x0001040408195981 */ /* 0x000f22000c1e1900 */
[----:B------:R-:W-:-:S03]  /*0930*/  @P3 LOP3.LUT R14, R14, R27, RZ, 0x3c, !PT ;  /* 0x0000001b0e0e3212 */ /* 0x000fc600078e3cff */
[----:B------:R-:W4:Y:S01]  /*0940*/  @P6 LDG.E R27, desc[UR4][R8.64+0x118] ;  /* 0x00011804081b6981 */ /* 0x000f22000c1e1900 */
[----:B------:R-:W-:-:S03]  /*0950*/  @P0 LOP3.LUT R3, R3, R20, RZ, 0x3c, !PT ;  /* 0x0000001403030212 */ /* 0x000fc600078e3cff */
[----:B------:R-:W4:Y:S01]  /*0960*/  @P1 LDG.E R20, desc[UR4][R8.64+0xbc] ;  /* 0x0000bc0408141981 */ /* 0x000f22000c1e1900 */
[----:B------:R-:W-:-:S03]  /*0970*/  @P0 LOP3.LUT R7, R7, R24, RZ, 0x3c, !PT ;  /* 0x0000001807070212 */ /* 0x000fc600078e3cff */
[----:B------:R-:W4:Y:S01]  /*0980*/  @P2 LDG.E R24, desc[UR4][R8.64+0xd8] ;  /* 0x0000d80408182981 */ /* 0x000f22000c1e1900 */
[----:B------:R-:W-:Y:S02]  /*0990*/  @P4 LOP3.LUT R14, R14, R29, RZ, 0x3c, !PT ;  /* 0x0000001d0e0e4212 */ /* 0x000fe400078e3cff */
[----:B------:R-:W-:Y:S02]  /*09a0*/  @P1 LOP3.LUT R7, R7, R26, RZ, 0x3c, !PT ;  /* 0x0000001a07071212 */ /* 0x000fe400078e3cff */
[----:B------:R-:W4:Y:S01]  /*09b0*/  @P3 LDG.E R26, desc[UR4][R8.64+0xe4] ;  /* 0x0000e404081a3981 */ /* 0x000f22000c1e1900 */
[----:B--2---:R-:W-:Y:S02]  /*09c0*/  @P0 LOP3.LUT R6, R6, R19, RZ, 0x3c, !PT ;  /* 0x0000001306060212 */ /* 0x004fe400078e3cff */
[----:B------:R-:W-:Y:S01]  /*09d0*/  LOP3.LUT P0, RZ, R22, 0x8000, RZ, 0xc0, !PT ;  /* 0x0000800016ff7812 */ /* 0x000fe2000780c0ff */
[----:B------:R-:W2:Y:S01]  /*09e0*/  @P2 LDG.E R19, desc[UR4][R8.64+0xcc] ;  /* 0x0000cc0408132981 */ /* 0x000ea2000c1e1900 */
[----:B---3--:R-:W-:-:S03]  /*09f0*/  @P1 LOP3.LUT R6, R6, R23, RZ, 0x3c, !PT ;  /* 0x0000001706061212 */ /* 0x008fc600078e3cff */
[----:B------:R-:W3:Y:S01]  /*0a00*/  @P2 LDG.E R22, desc[UR4][R8.64+0xd0] ;  /* 0x0000d00408162981 */ /* 0x000ee2000c1e1900 */
[----:B----4-:R-:W-:-:S03]  /*0a10*/  @P1 LOP3.LUT R2, R2, R21, RZ, 0x3c, !PT ;  /* 0x0000001502021212 */ /* 0x010fc600078e3cff */
[----:B------:R-:W4:Y:S01]  /*0a20*/  @P2 LDG.E R21, desc[UR4][R8.64+0xd4] ;  /* 0x0000d40408152981 */ /* 0x000f22000c1e1900 */
[----:B------:R-:W-:-:S03]  /*0a30*/  @P5 LOP3.LUT R14, R14, R25, RZ, 0x3c, !PT ;  /* 0x000000190e0e5212 */ /* 0x000fc600078e3cff */
[----:B------:R-:W4:Y:S04]  /*0a40*/  @P3 LDG.E R23, desc[UR4][R8.64+0xe0] ;  /* 0x0000e00408173981 */ /* 0x000f28000c1e1900 */
[----:B------:R-:W4:Y:S01]  /*0a50*/  @P3 LDG.E R25, desc[UR4][R8.64+0xe8] ;  /* 0x0000e80408193981 */ /* 0x000f22000c1e1900 */
[----:B------:R-:W-:-:S03]  /*0a60*/  @P1 LOP3.LUT R3, R3, R20, RZ, 0x3c, !PT ;  /* 0x0000001403031212 */ /* 0x000fc600078e3cff */
[----:B------:R-:W4:Y:S01]  /*0a70*/  @P3 LDG.E R20, desc[UR4][R8.64+0xec] ;  /* 0x0000ec0408143981 */ /* 0x000f22000c1e1900 */
[----:B------:R-:W-:-:S03]  /*0a80*/  @P2 LOP3.LUT R7, R7, R24, RZ, 0x3c, !PT ;  /* 0x0000001807072212 */ /* 0x000fc600078e3cff */
        /* <DEDUP_REMOVED lines=8> */
[----:B------:R-:W-:Y:S02]  /*0b10*/  @P3 LOP3.LUT R3, R3, R26, RZ, 0x3c, !PT ;  /* 0x0000001a03033212 */ /* 0x000fe400078e3cff */
[----:B------:R-:W-:Y:S01]  /*0b20*/  @P3 LOP3.LUT R2, R2, R23, RZ, 0x3c, !PT ;  /* 0x0000001702023212 */ /* 0x000fe200078e3cff */
[----:B------:R-:W4:Y:S01]  /*0b30*/  @P5 LDG.E R26, desc[UR4][R8.64+0x10c] ;  /* 0x00010c04081a5981 */ /* 0x000f22000c1e1900 */
[----:B------:R-:W-:-:S03]  /*0b40*/  @P3 LOP3.LUT R6, R6, R25, RZ, 0x3c, !PT ;  /* 0x0000001906063212 */ /* 0x000fc600078e3cff */
[----:B------:R-:W4:Y:S04]  /*0b50*/  @P5 LDG.E R23, desc[UR4][R8.64+0x108] ;  /* 0x0001080408175981 */ /* 0x000f28000c1e1900 */
        /* <DEDUP_REMOVED lines=19> */
[----:B------:R-:W-:-:S05]  /*0c90*/  VIADD R18, R18, 0x10 ;  /* 0x0000001012127836 */ /* 0x000fca0000000000 */
[----:B------:R-:W-:Y:S02]  /*0ca0*/  ISETP.NE.AND P1, PT, R18, 0x20, PT ;  /* 0x000000201200780c */ /* 0x000fe40003f25270 */
[----:B------:R-:W-:-:S04]  /*0cb0*/  @P5 LOP3.LUT R7, R7, R20, RZ, 0x3c, !PT ;  /* 0x0000001407075212 */ /* 0x000fc800078e3cff */
[----:B------:R-:W-:Y:S02]  /*0cc0*/  @P6 LOP3.LUT R7, R7, R24, RZ, 0x3c, !PT ;  /* 0x0000001807076212 */ /* 0x000fe400078e3cff */
[----:B------:R-:W-:Y:S02]  /*0cd0*/  @P0 LOP3.LUT R14, R14, R27, RZ, 0x3c, !PT ;  /* 0x0000001b0e0e0212 */ /* 0x000fe400078e3cff */
[----:B------:R-:W-:Y:S02]  /*0ce0*/  @P0 LOP3.LUT R7, R7, R28, RZ, 0x3c, !PT ;  /* 0x0000001c07070212 */ /* 0x000fe400078e3cff */
[----:B--2---:R-:W-:Y:S02]  /*0cf0*/  @P6 LOP3.LUT R2, R2, R19, RZ, 0x3c, !PT ;  /* 0x0000001302026212 */ /* 0x004fe400078e3cff */
[----:B---3--:R-:W-:Y:S02]  /*0d00*/  @P6 LOP3.LUT R3, R3, R22, RZ, 0x3c, !PT ;  /* 0x0000001603036212 */ /* 0x008fe400078e3cff */
[----:B----4-:R-:W-:-:S02]  /*0d10*/  @P6 LOP3.LUT R6, R6, R21, RZ, 0x3c, !PT ;  /* 0x0000001506066212 */ /* 0x010fc400078e3cff */
[----:B------:R-:W-:Y:S02]  /*0d20*/  @P0 LOP3.LUT R3, R3, R26, RZ, 0x3c, !PT ;  /* 0x0000001a03030212 */ /* 0x000fe400078e3cff */
[----:B------:R-:W-:Y:S02]  /*0d30*/  @P0 LOP3.LUT R2, R2, R23, RZ, 0x3c, !PT ;  /* 0x0000001702020212 */ /* 0x000fe400078e3cff */
[----:B------:R-:W-:Y:S01]  /*0d40*/  @P0 LOP3.LUT R6, R6, R25, RZ, 0x3c, !PT ;  /* 0x0000001906060212 */ /* 0x000fe200078e3cff */
[----:B------:R-:W-:Y:S06]  /*0d50*/  @P1 BRA `(.L_x_33) ;  /* 0xfffffff400481947 */ /* 0x000fec000383ffff */
[----:B------:R-:W-:-:S05]  /*0d60*/  VIADD R16, R16, 0x1 ;  /* 0x0000000110107836 */ /* 0x000fca0000000000 */
[----:B------:R-:W-:-:S13]  /*0d70*/  ISETP.NE.AND P0, PT, R16, 0x5, PT ;  /* 0x000000051000780c */ /* 0x000fda0003f05270 */
[----:B------:R-:W-:Y:S05]  /*0d80*/  @P0 BRA `(.L_x_34) ;  /* 0xfffffff400200947 */ /* 0x000fea000383ffff */
[----:B------:R-:W0:Y:S01]  /*0d90*/  LDC.64 R8, c[0x0][0x380] ;  /* 0x0000e000ff087b82 */ /* 0x000e220000000a00 */
[----:B------:R-:W-:Y:S01]  /*0da0*/  IMAD R15, R0, 0x40, R15 ;  /* 0x00000040000f7824 */ /* 0x000fe200078e020f */
[----:B------:R-:W-:Y:S01]  /*0db0*/  LOP3.LUT R16, R11, 0x3, RZ, 0xc0, !PT ;  /* 0x000000030b107812 */ /* 0x000fe200078ec0ff */
[----:B------:R-:W-:-:S05]  /*0dc0*/  VIADD R13, R13, 0x1 ;  /* 0x000000010d0d7836 */ /* 0x000fca0000000000 */
[----:B------:R-:W-:Y:S01]  /*0dd0*/  ISETP.GE.U32.AND P0, PT, R13, R16, PT ;  /* 0x000000100d00720c */ /* 0x000fe20003f06070 */
[----:B0-----:R-:W-:-:S05]  /*0de0*/  IMAD.WIDE R8, R15, 0x30, R8 ;  /* 0x000000300f087825 */ /* 0x001fca00078e0208 */
[----:B------:R0:W-:Y:S04]  /*0df0*/  STG.E.64 desc[UR4][R8.64+0x8], R2 ;  /* 0x0000080208007986 */ /* 0x0001e8000c101b04 */
[----:B------:R0:W-:Y:S04]  /*0e00*/  STG.E.64 desc[UR4][R8.64+0x10], R6 ;  /* 0x0000100608007986 */ /* 0x0001e8000c101b04 */
[----:B------:R0:W-:Y:S01]  /*0e10*/  STG.E desc[UR4][R8.64+0x4], R14 ;  /* 0x0000040e08007986 */ /* 0x0001e2000c101904 */
[----:B------:R-:W-:Y:S05]  /*0e20*/  @!P0 BRA `(.L_x_35) ;  /* 0xfffffff000e88947 */ /* 0x000fea000383ffff */
.L_x_32:
[----:B------:R-:W-:Y:S05]  /*0e30*/  BSYNC.RECONVERGENT B1 ;  /* 0x0000000000017941 */ /* 0x000fea0003800200 */
.L_x_31:
[C---:B------:R-:W-:Y:S01]  /*0e40*/  ISETP.GT.U32.AND P0, PT, R11.reuse, 0x3, PT ;  /* 0x000000030b00780c */ /* 0x040fe20003f04070 */
[----:B------:R-:W-:Y:S01]  /*0e50*/  VIADD R12, R12, 0x1 ;  /* 0x000000010c0c7836 */ /* 0x000fe20000000000 */
[--C-:B------:R-:W-:Y:S02]  /*0e60*/  SHF.R.U64 R11, R11, 0x2, R10.reuse ;  /* 0x000000020b0b7819 */ /* 0x100fe4000000120a */
[----:B------:R-:W-:Y:S02]  /*0e70*/  ISETP.GT.U32.AND.EX P0, PT, R10, RZ, PT, P0 ;  /* 0x000000ff0a00720c */ /* 0x000fe40003f04100 */
[----:B------:R-:W-:-:S11]  /*0e80*/  SHF.R.U32.HI R10, RZ, 0x2, R10 ;  /* 0x00000002ff0a7819 */ /* 0x000fd6000001160a */
[----:B------:R-:W-:Y:S05]  /*0e90*/  @P0 BRA `(.L_x_36) ;  /* 0xfffffff000ac0947 */ /* 0x000fea000383ffff */
.L_x_30:
[----:B------:R-:W-:Y:S05]  /*0ea0*/  BSYNC.RECONVERGENT B0 ;  /* 0x0000000000007941 */ /* 0x000fea0003800200 */
.L_x_29:
[----:B0-----:R-:W0:Y:S01]  /*0eb0*/  S2R R5, SR_TID.X ;  /* 0x0000000000057919 */ /* 0x001e220000002100 */
[----:B------:R-:W1:Y:S01]  /*0ec0*/  LDC.64 R2, c[0x0][0x380] ;  /* 0x0000e000ff027b82 */ /* 0x000e620000000a00 */
[----:B0-----:R-:W-:-:S04]  /*0ed0*/  IMAD R5, R0, 0x40, R5 ;  /* 0x0000004000057824 */ /* 0x001fc800078e0205 */
[----:B-1----:R-:W-:-:S05]  /*0ee0*/  IMAD.WIDE R2, R5, 0x30, R2 ;  /* 0x0000003005027825 */ /* 0x002fca00078e0202 */
[----:B------:R-:W-:Y:S04]  /*0ef0*/  STG.E.64 desc[UR4][R2.64+0x18], RZ ;  /* 0x000018ff02007986 */ /* 0x000fe8000c101b04 */
[----:B------:R-:W-:Y:S04]  /*0f00*/  STG.E desc[UR4][R2.64+0x20], RZ ;  /* 0x000020ff02007986 */ /* 0x000fe8000c101904 */
[----:B------:R-:W-:Y:S01]  /*0f10*/  STG.E.64 desc[UR4][R2.64+0x28], RZ ;  /* 0x000028ff02007986 */ /* 0x000fe2000c101b04 */
[----:B------:R-:W-:Y:S05]  /*0f20*/  EXIT ;  /* 0x000000000000794d */ /* 0x000fea0003800000 */
.L_x_37:
        /* <DEDUP_REMOVED lines=13> */
.L_x_41:


//--------------------- .nv.global.init           --------------------------
	.section	.nv.global.init,"aw",@progbits
	.align	4
.nv.global.init:
	.type		__cudart_i2opi_f,@object
	.size		__cudart_i2opi_f,(mrg32k3aM1SubSeq - __cudart_i2opi_f)
__cudart_i2opi_f:
        /*0000*/ 	.byte	0x41, 0x90, 0x43, 0x3c, 0x99, 0x95, 0x62, 0xdb, 0xc0, 0xdd, 0x34, 0xf5, 0xd1, 0x57, 0x27, 0xfc
        /*0010*/ 	.byte	0x29, 0x15, 0x44, 0x4e, 0x6e, 0x83, 0xf9, 0xa2
	.type		mrg32k3aM1SubSeq,@object
	.size		mrg32k3aM1SubSeq,(mrg32k3aM2SubSeq - mrg32k3aM1SubSeq)
mrg32k3aM1SubSeq:
        /*0018*/ 	.byte	0x0b, 0xcc, 0xee, 0x04, 0x73, 0x29, 0x8b, 0x6f, 0xf6, 0x53, 0x03, 0xf6, 0x23, 0xf6, 0xea, 0xda
        /* <DEDUP_REMOVED lines=125> */
	.type		mrg32k3aM2SubSeq,@object
	.size		mrg32k3aM2SubSeq,(mrg32k3aM1 - mrg32k3aM2SubSeq)
mrg32k3aM2SubSeq:
        /* <DEDUP_REMOVED lines=126> */
	.type		mrg32k3aM1,@object
	.size		mrg32k3aM1,(mrg32k3aM1Seq - mrg32k3aM1)
mrg32k3aM1:
        /* <DEDUP_REMOVED lines=144> */
	.type		mrg32k3aM1Seq,@object
	.size		mrg32k3aM1Seq,(mrg32k3aM2 - mrg32k3aM1Seq)
mrg32k3aM1Seq:
        /* <DEDUP_REMOVED lines=144> */
	.type		mrg32k3aM2,@object
	.size		mrg32k3aM2,(mrg32k3aM2Seq - mrg32k3aM2)
mrg32k3aM2:
        /* <DEDUP_REMOVED lines=144> */
	.type		mrg32k3aM2Seq,@object
	.size		mrg32k3aM2Seq,(precalc_xorwow_matrix - mrg32k3aM2Seq)
mrg32k3aM2Seq:
        /* <DEDUP_REMOVED lines=144> */
	.type		precalc_xorwow_matrix,@object
	.size		precalc_xorwow_matrix,(precalc_xorwow_offset_matrix - precalc_xorwow_matrix)
precalc_xorwow_matrix:
        /* <DEDUP_REMOVED lines=6400> */
	.type		precalc_xorwow_offset_matrix,@object
	.size		precalc_xorwow_offset_matrix,(.L_1 - precalc_xorwow_offset_matrix)
precalc_xorwow_offset_matrix:
        /* <DEDUP_REMOVED lines=6400> */
.L_1:


//--------------------- .nv.shared.reserved.0     --------------------------
	.section	.nv.shared.reserved.0,"aw",@nobits
	.weak		__nv_reservedSMEM_offset_0_alias
	.size		__nv_reservedSMEM_offset_0_alias, 0, 64
	.other		__nv_reservedSMEM_offset_0_alias,@"STO_CUDA_RESERVED_SHARED STV_DEFAULT"
__nv_reservedSMEM_offset_0_alias:
	.zero		0
	.zero		64


//--------------------- .nv.constant0._Z15generate_kernelP17curandStateXORWOWij4dim3jfffPiS2_S2_Pf --------------------------
	.section	.nv.constant0._Z15generate_kernelP17curandStateXORWOWij4dim3jfffPiS2_S2_Pf,"a",@progbits
	.sectionflags	@""
	.align	4
.nv.constant0._Z15generate_kernelP17curandStateXORWOWij4dim3jfffPiS2_S2_Pf:
	.zero		976


//--------------------- .nv.constant0._Z12setup_kernelP17curandStateXORWOW --------------------------
	.section	.nv.constant0._Z12setup_kernelP17curandStateXORWOW,"a",@progbits
	.sectionflags	@""
	.align	4
.nv.constant0._Z12setup_kernelP17curandStateXORWOW:
	.zero		904


//--------------------- SYMBOLS --------------------------

	.type		.nv.reservedSmem.offset0,@object
	.size		.nv.reservedSmem.offset0,0x4
